//
// Generated by NVIDIA NVVM Compiler
//
// Compiler Build ID: CL-36424714
// Cuda compilation tools, release 13.0, V13.0.88
// Based on NVVM 20.0.0
//

.version 9.0
.target sm_100
.address_size 64

	// .globl	_Z8dot_prodPfS_i
.extern .func  (.param .b32 func_retval0) vprintf
(
	.param .b64 vprintf_param_0,
	.param .b64 vprintf_param_1
)
;
.global .align 1 .b8 $str[17] = {102, 105, 114, 115, 116, 32, 116, 109, 112, 32, 105, 115, 32, 37, 102, 10};
.global .align 1 .b8 $str$1[18] = {115, 101, 99, 111, 110, 100, 32, 116, 109, 112, 32, 105, 115, 32, 37, 102, 10};
.global .align 1 .b8 $str$2[9] = {100, 111, 116, 58, 32, 37, 102, 10};

.visible .entry _Z8dot_prodPfS_i(
	.param .u64 .ptr .align 1 _Z8dot_prodPfS_i_param_0,
	.param .u64 .ptr .align 1 _Z8dot_prodPfS_i_param_1,
	.param .u32 _Z8dot_prodPfS_i_param_2
)
{
	.local .align 8 .b8 	__local_depot0[8];
	.reg .b64 	%SP;
	.reg .b64 	%SPL;
	.reg .pred 	%p<11>;
	.reg .b32 	%r<86>;
	.reg .b32 	%f<112>;
	.reg .b64 	%rd<47>;
	.reg .b64 	%fd<35>;

	mov.u64 	%SPL, __local_depot0;
	cvta.local.u64 	%SP, %SPL;
	ld.param.u64 	%rd10, [_Z8dot_prodPfS_i_param_0];
	ld.param.u64 	%rd11, [_Z8dot_prodPfS_i_param_1];
	ld.param.u32 	%r12, [_Z8dot_prodPfS_i_param_2];
	cvta.to.global.u64 	%rd1, %rd11;
	cvta.to.global.u64 	%rd2, %rd10;
	add.u64 	%rd12, %SP, 0;
	add.u64 	%rd3, %SPL, 0;
	setp.lt.s32 	%p1, %r12, 1;
	@%p1 bra 	$L__BB0_13;
	and.b32  	%r1, %r12, 7;
	setp.lt.u32 	%p2, %r12, 8;
	mov.b32 	%r84, 0;
	@%p2 bra 	$L__BB0_4;
	and.b32  	%r84, %r12, 2147483640;
	neg.s32 	%r82, %r84;
	add.s64 	%rd46, %rd2, 16;
	add.s64 	%rd45, %rd1, 16;
	mov.u64 	%rd13, $str;
$L__BB0_3:
	.pragma "nounroll";
	ld.global.f32 	%f16, [%rd46+-16];
	ld.global.f32 	%f17, [%rd45+-16];
	mul.f32 	%f18, %f16, %f17;
	cvt.f64.f32 	%fd4, %f18;
	st.local.f64 	[%rd3], %fd4;
	cvta.global.u64 	%rd14, %rd13;
	{ // callseq 0, 0
	.param .b64 param0;
	st.param.b64 	[param0], %rd14;
	.param .b64 param1;
	st.param.b64 	[param1], %rd12;
	.param .b32 retval0;
	call.uni (retval0), 
	vprintf, 
	(
	param0, 
	param1
	);
	ld.param.b32 	%r14, [retval0];
	} // callseq 0
	sub.f32 	%f19, %f18, %f18;
	div.rn.f32 	%f20, %f19, %f19;
	cvt.f64.f32 	%fd5, %f20;
	st.local.f64 	[%rd3], %fd5;
	mov.u64 	%rd16, $str$1;
	cvta.global.u64 	%rd17, %rd16;
	{ // callseq 1, 0
	.param .b64 param0;
	st.param.b64 	[param0], %rd17;
	.param .b64 param1;
	st.param.b64 	[param1], %rd12;
	.param .b32 retval0;
	call.uni (retval0), 
	vprintf, 
	(
	param0, 
	param1
	);
	ld.param.b32 	%r16, [retval0];
	} // callseq 1
	add.f32 	%f21, %f111, %f20;
	ld.global.f32 	%f22, [%rd46+-12];
	ld.global.f32 	%f23, [%rd45+-12];
	mul.f32 	%f24, %f22, %f23;
	cvt.f64.f32 	%fd6, %f24;
	st.local.f64 	[%rd3], %fd6;
	{ // callseq 2, 0
	.param .b64 param0;
	st.param.b64 	[param0], %rd14;
	.param .b64 param1;
	st.param.b64 	[param1], %rd12;
	.param .b32 retval0;
	call.uni (retval0), 
	vprintf, 
	(
	param0, 
	param1
	);
	ld.param.b32 	%r18, [retval0];
	} // callseq 2
	sub.f32 	%f25, %f24, %f24;
	div.rn.f32 	%f26, %f25, %f25;
	cvt.f64.f32 	%fd7, %f26;
	st.local.f64 	[%rd3], %fd7;
	{ // callseq 3, 0
	.param .b64 param0;
	st.param.b64 	[param0], %rd17;
	.param .b64 param1;
	st.param.b64 	[param1], %rd12;
	.param .b32 retval0;
	call.uni (retval0), 
	vprintf, 
	(
	param0, 
	param1
	);
	ld.param.b32 	%r20, [retval0];
	} // callseq 3
	add.f32 	%f27, %f21, %f26;
	ld.global.f32 	%f28, [%rd46+-8];
	ld.global.f32 	%f29, [%rd45+-8];
	mul.f32 	%f30, %f28, %f29;
	cvt.f64.f32 	%fd8, %f30;
	st.local.f64 	[%rd3], %fd8;
	{ // callseq 4, 0
	.param .b64 param0;
	st.param.b64 	[param0], %rd14;
	.param .b64 param1;
	st.param.b64 	[param1], %rd12;
	.param .b32 retval0;
	call.uni (retval0), 
	vprintf, 
	(
	param0, 
	param1
	);
	ld.param.b32 	%r22, [retval0];
	} // callseq 4
	sub.f32 	%f31, %f30, %f30;
	div.rn.f32 	%f32, %f31, %f31;
	cvt.f64.f32 	%fd9, %f32;
	st.local.f64 	[%rd3], %fd9;
	{ // callseq 5, 0
	.param .b64 param0;
	st.param.b64 	[param0], %rd17;
	.param .b64 param1;
	st.param.b64 	[param1], %rd12;
	.param .b32 retval0;
	call.uni (retval0), 
	vprintf, 
	(
	param0, 
	param1
	);
	ld.param.b32 	%r24, [retval0];
	} // callseq 5
	add.f32 	%f33, %f27, %f32;
	ld.global.f32 	%f34, [%rd46+-4];
	ld.global.f32 	%f35, [%rd45+-4];
	mul.f32 	%f36, %f34, %f35;
	cvt.f64.f32 	%fd10, %f36;
	st.local.f64 	[%rd3], %fd10;
	{ // callseq 6, 0
	.param .b64 param0;
	st.param.b64 	[param0], %rd14;
	.param .b64 param1;
	st.param.b64 	[param1], %rd12;
	.param .b32 retval0;
	call.uni (retval0), 
	vprintf, 
	(
	param0, 
	param1
	);
	ld.param.b32 	%r26, [retval0];
	} // callseq 6
	sub.f32 	%f37, %f36, %f36;
	div.rn.f32 	%f38, %f37, %f37;
	cvt.f64.f32 	%fd11, %f38;
	st.local.f64 	[%rd3], %fd11;
	{ // callseq 7, 0
	.param .b64 param0;
	st.param.b64 	[param0], %rd17;
	.param .b64 param1;
	st.param.b64 	[param1], %rd12;
	.param .b32 retval0;
	call.uni (retval0), 
	vprintf, 
	(
	param0, 
	param1
	);
	ld.param.b32 	%r28, [retval0];
	} // callseq 7
	add.f32 	%f39, %f33, %f38;
	ld.global.f32 	%f40, [%rd46];
	ld.global.f32 	%f41, [%rd45];
	mul.f32 	%f42, %f40, %f41;
	cvt.f64.f32 	%fd12, %f42;
	st.local.f64 	[%rd3], %fd12;
	{ // callseq 8, 0
	.param .b64 param0;
	st.param.b64 	[param0], %rd14;
	.param .b64 param1;
	st.param.b64 	[param1], %rd12;
	.param .b32 retval0;
	call.uni (retval0), 
	vprintf, 
	(
	param0, 
	param1
	);
	ld.param.b32 	%r30, [retval0];
	} // callseq 8
	sub.f32 	%f43, %f42, %f42;
	div.rn.f32 	%f44, %f43, %f43;
	cvt.f64.f32 	%fd13, %f44;
	st.local.f64 	[%rd3], %fd13;
	{ // callseq 9, 0
	.param .b64 param0;
	st.param.b64 	[param0], %rd17;
	.param .b64 param1;
	st.param.b64 	[param1], %rd12;
	.param .b32 retval0;
	call.uni (retval0), 
	vprintf, 
	(
	param0, 
	param1
	);
	ld.param.b32 	%r32, [retval0];
	} // callseq 9
	add.f32 	%f45, %f39, %f44;
	ld.global.f32 	%f46, [%rd46+4];
	ld.global.f32 	%f47, [%rd45+4];
	mul.f32 	%f48, %f46, %f47;
	cvt.f64.f32 	%fd14, %f48;
	st.local.f64 	[%rd3], %fd14;
	{ // callseq 10, 0
	.param .b64 param0;
	st.param.b64 	[param0], %rd14;
	.param .b64 param1;
	st.param.b64 	[param1], %rd12;
	.param .b32 retval0;
	call.uni (retval0), 
	vprintf, 
	(
	param0, 
	param1
	);
	ld.param.b32 	%r34, [retval0];
	} // callseq 10
	sub.f32 	%f49, %f48, %f48;
	div.rn.f32 	%f50, %f49, %f49;
	cvt.f64.f32 	%fd15, %f50;
	st.local.f64 	[%rd3], %fd15;
	{ // callseq 11, 0
	.param .b64 param0;
	st.param.b64 	[param0], %rd17;
	.param .b64 param1;
	st.param.b64 	[param1], %rd12;
	.param .b32 retval0;
	call.uni (retval0), 
	vprintf, 
	(
	param0, 
	param1
	);
	ld.param.b32 	%r36, [retval0];
	} // callseq 11
	add.f32 	%f51, %f45, %f50;
	ld.global.f32 	%f52, [%rd46+8];
	ld.global.f32 	%f53, [%rd45+8];
	mul.f32 	%f54, %f52, %f53;
	cvt.f64.f32 	%fd16, %f54;
	st.local.f64 	[%rd3], %fd16;
	{ // callseq 12, 0
	.param .b64 param0;
	st.param.b64 	[param0], %rd14;
	.param .b64 param1;
	st.param.b64 	[param1], %rd12;
	.param .b32 retval0;
	call.uni (retval0), 
	vprintf, 
	(
	param0, 
	param1
	);
	ld.param.b32 	%r38, [retval0];
	} // callseq 12
	sub.f32 	%f55, %f54, %f54;
	div.rn.f32 	%f56, %f55, %f55;
	cvt.f64.f32 	%fd17, %f56;
	st.local.f64 	[%rd3], %fd17;
	{ // callseq 13, 0
	.param .b64 param0;
	st.param.b64 	[param0], %rd17;
	.param .b64 param1;
	st.param.b64 	[param1], %rd12;
	.param .b32 retval0;
	call.uni (retval0), 
	vprintf, 
	(
	param0, 
	param1
	);
	ld.param.b32 	%r40, [retval0];
	} // callseq 13
	add.f32 	%f57, %f51, %f56;
	ld.global.f32 	%f58, [%rd46+12];
	ld.global.f32 	%f59, [%rd45+12];
	mul.f32 	%f60, %f58, %f59;
	cvt.f64.f32 	%fd18, %f60;
	st.local.f64 	[%rd3], %fd18;
	{ // callseq 14, 0
	.param .b64 param0;
	st.param.b64 	[param0], %rd14;
	.param .b64 param1;
	st.param.b64 	[param1], %rd12;
	.param .b32 retval0;
	call.uni (retval0), 
	vprintf, 
	(
	param0, 
	param1
	);
	ld.param.b32 	%r42, [retval0];
	} // callseq 14
	sub.f32 	%f61, %f60, %f60;
	div.rn.f32 	%f62, %f61, %f61;
	cvt.f64.f32 	%fd19, %f62;
	st.local.f64 	[%rd3], %fd19;
	{ // callseq 15, 0
	.param .b64 param0;
	st.param.b64 	[param0], %rd17;
	.param .b64 param1;
	st.param.b64 	[param1], %rd12;
	.param .b32 retval0;
	call.uni (retval0), 
	vprintf, 
	(
	param0, 
	param1
	);
	ld.param.b32 	%r44, [retval0];
	} // callseq 15
	add.f32 	%f111, %f57, %f62;
	add.s32 	%r82, %r82, 8;
	add.s64 	%rd46, %rd46, 32;
	add.s64 	%rd45, %rd45, 32;
	setp.ne.s32 	%p3, %r82, 0;
	@%p3 bra 	$L__BB0_3;
$L__BB0_4:
	setp.eq.s32 	%p4, %r1, 0;
	@%p4 bra 	$L__BB0_12;
	and.b32  	%r7, %r12, 3;
	setp.lt.u32 	%p5, %r1, 4;
	@%p5 bra 	$L__BB0_7;
	mul.wide.u32 	%rd18, %r84, 4;
	add.s64 	%rd19, %rd2, %rd18;
	ld.global.f32 	%f64, [%rd19];
	add.s64 	%rd20, %rd1, %rd18;
	ld.global.f32 	%f65, [%rd20];
	mul.f32 	%f66, %f64, %f65;
	cvt.f64.f32 	%fd20, %f66;
	st.local.f64 	[%rd3], %fd20;
	mov.u64 	%rd21, $str;
	cvta.global.u64 	%rd22, %rd21;
	{ // callseq 16, 0
	.param .b64 param0;
	st.param.b64 	[param0], %rd22;
	.param .b64 param1;
	st.param.b64 	[param1], %rd12;
	.param .b32 retval0;
	call.uni (retval0), 
	vprintf, 
	(
	param0, 
	param1
	);
	ld.param.b32 	%r46, [retval0];
	} // callseq 16
	sub.f32 	%f67, %f66, %f66;
	div.rn.f32 	%f68, %f67, %f67;
	cvt.f64.f32 	%fd21, %f68;
	st.local.f64 	[%rd3], %fd21;
	mov.u64 	%rd24, $str$1;
	cvta.global.u64 	%rd25, %rd24;
	{ // callseq 17, 0
	.param .b64 param0;
	st.param.b64 	[param0], %rd25;
	.param .b64 param1;
	st.param.b64 	[param1], %rd12;
	.param .b32 retval0;
	call.uni (retval0), 
	vprintf, 
	(
	param0, 
	param1
	);
	ld.param.b32 	%r48, [retval0];
	} // callseq 17
	add.f32 	%f69, %f111, %f68;
	ld.global.f32 	%f70, [%rd19+4];
	ld.global.f32 	%f71, [%rd20+4];
	mul.f32 	%f72, %f70, %f71;
	cvt.f64.f32 	%fd22, %f72;
	st.local.f64 	[%rd3], %fd22;
	{ // callseq 18, 0
	.param .b64 param0;
	st.param.b64 	[param0], %rd22;
	.param .b64 param1;
	st.param.b64 	[param1], %rd12;
	.param .b32 retval0;
	call.uni (retval0), 
	vprintf, 
	(
	param0, 
	param1
	);
	ld.param.b32 	%r50, [retval0];
	} // callseq 18
	sub.f32 	%f73, %f72, %f72;
	div.rn.f32 	%f74, %f73, %f73;
	cvt.f64.f32 	%fd23, %f74;
	st.local.f64 	[%rd3], %fd23;
	{ // callseq 19, 0
	.param .b64 param0;
	st.param.b64 	[param0], %rd25;
	.param .b64 param1;
	st.param.b64 	[param1], %rd12;
	.param .b32 retval0;
	call.uni (retval0), 
	vprintf, 
	(
	param0, 
	param1
	);
	ld.param.b32 	%r52, [retval0];
	} // callseq 19
	add.f32 	%f75, %f69, %f74;
	ld.global.f32 	%f76, [%rd19+8];
	ld.global.f32 	%f77, [%rd20+8];
	mul.f32 	%f78, %f76, %f77;
	cvt.f64.f32 	%fd24, %f78;
	st.local.f64 	[%rd3], %fd24;
	{ // callseq 20, 0
	.param .b64 param0;
	st.param.b64 	[param0], %rd22;
	.param .b64 param1;
	st.param.b64 	[param1], %rd12;
	.param .b32 retval0;
	call.uni (retval0), 
	vprintf, 
	(
	param0, 
	param1
	);
	ld.param.b32 	%r54, [retval0];
	} // callseq 20
	sub.f32 	%f79, %f78, %f78;
	div.rn.f32 	%f80, %f79, %f79;
	cvt.f64.f32 	%fd25, %f80;
	st.local.f64 	[%rd3], %fd25;
	{ // callseq 21, 0
	.param .b64 param0;
	st.param.b64 	[param0], %rd25;
	.param .b64 param1;
	st.param.b64 	[param1], %rd12;
	.param .b32 retval0;
	call.uni (retval0), 
	vprintf, 
	(
	param0, 
	param1
	);
	ld.param.b32 	%r56, [retval0];
	} // callseq 21
	add.f32 	%f81, %f75, %f80;
	ld.global.f32 	%f82, [%rd19+12];
	ld.global.f32 	%f83, [%rd20+12];
	mul.f32 	%f84, %f82, %f83;
	cvt.f64.f32 	%fd26, %f84;
	st.local.f64 	[%rd3], %fd26;
	{ // callseq 22, 0
	.param .b64 param0;
	st.param.b64 	[param0], %rd22;
	.param .b64 param1;
	st.param.b64 	[param1], %rd12;
	.param .b32 retval0;
	call.uni (retval0), 
	vprintf, 
	(
	param0, 
	param1
	);
	ld.param.b32 	%r58, [retval0];
	} // callseq 22
	sub.f32 	%f85, %f84, %f84;
	div.rn.f32 	%f86, %f85, %f85;
	cvt.f64.f32 	%fd27, %f86;
	st.local.f64 	[%rd3], %fd27;
	{ // callseq 23, 0
	.param .b64 param0;
	st.param.b64 	[param0], %rd25;
	.param .b64 param1;
	st.param.b64 	[param1], %rd12;
	.param .b32 retval0;
	call.uni (retval0), 
	vprintf, 
	(
	param0, 
	param1
	);
	ld.param.b32 	%r60, [retval0];
	} // callseq 23
	add.f32 	%f111, %f81, %f86;
	add.s32 	%r84, %r84, 4;
$L__BB0_7:
	setp.eq.s32 	%p6, %r7, 0;
	@%p6 bra 	$L__BB0_12;
	setp.eq.s32 	%p7, %r7, 1;
	@%p7 bra 	$L__BB0_10;
	mul.wide.u32 	%rd26, %r84, 4;
	add.s64 	%rd27, %rd2, %rd26;
	ld.global.f32 	%f88, [%rd27];
	add.s64 	%rd28, %rd1, %rd26;
	ld.global.f32 	%f89, [%rd28];
	mul.f32 	%f90, %f88, %f89;
	cvt.f64.f32 	%fd28, %f90;
	st.local.f64 	[%rd3], %fd28;
	mov.u64 	%rd29, $str;
	cvta.global.u64 	%rd30, %rd29;
	{ // callseq 24, 0
	.param .b64 param0;
	st.param.b64 	[param0], %rd30;
	.param .b64 param1;
	st.param.b64 	[param1], %rd12;
	.param .b32 retval0;
	call.uni (retval0), 
	vprintf, 
	(
	param0, 
	param1
	);
	ld.param.b32 	%r62, [retval0];
	} // callseq 24
	sub.f32 	%f91, %f90, %f90;
	div.rn.f32 	%f92, %f91, %f91;
	cvt.f64.f32 	%fd29, %f92;
	st.local.f64 	[%rd3], %fd29;
	mov.u64 	%rd32, $str$1;
	cvta.global.u64 	%rd33, %rd32;
	{ // callseq 25, 0
	.param .b64 param0;
	st.param.b64 	[param0], %rd33;
	.param .b64 param1;
	st.param.b64 	[param1], %rd12;
	.param .b32 retval0;
	call.uni (retval0), 
	vprintf, 
	(
	param0, 
	param1
	);
	ld.param.b32 	%r64, [retval0];
	} // callseq 25
	add.f32 	%f93, %f111, %f92;
	ld.global.f32 	%f94, [%rd27+4];
	ld.global.f32 	%f95, [%rd28+4];
	mul.f32 	%f96, %f94, %f95;
	cvt.f64.f32 	%fd30, %f96;
	st.local.f64 	[%rd3], %fd30;
	{ // callseq 26, 0
	.param .b64 param0;
	st.param.b64 	[param0], %rd30;
	.param .b64 param1;
	st.param.b64 	[param1], %rd12;
	.param .b32 retval0;
	call.uni (retval0), 
	vprintf, 
	(
	param0, 
	param1
	);
	ld.param.b32 	%r66, [retval0];
	} // callseq 26
	sub.f32 	%f97, %f96, %f96;
	div.rn.f32 	%f98, %f97, %f97;
	cvt.f64.f32 	%fd31, %f98;
	st.local.f64 	[%rd3], %fd31;
	{ // callseq 27, 0
	.param .b64 param0;
	st.param.b64 	[param0], %rd33;
	.param .b64 param1;
	st.param.b64 	[param1], %rd12;
	.param .b32 retval0;
	call.uni (retval0), 
	vprintf, 
	(
	param0, 
	param1
	);
	ld.param.b32 	%r68, [retval0];
	} // callseq 27
	add.f32 	%f111, %f93, %f98;
	add.s32 	%r84, %r84, 2;
$L__BB0_10:
	and.b32  	%r70, %r12, 1;
	setp.eq.b32 	%p8, %r70, 1;
	not.pred 	%p9, %p8;
	@%p9 bra 	$L__BB0_12;
	mul.wide.u32 	%rd34, %r84, 4;
	add.s64 	%rd35, %rd2, %rd34;
	ld.global.f32 	%f99, [%rd35];
	add.s64 	%rd36, %rd1, %rd34;
	ld.global.f32 	%f100, [%rd36];
	mul.f32 	%f101, %f99, %f100;
	cvt.f64.f32 	%fd32, %f101;
	st.local.f64 	[%rd3], %fd32;
	mov.u64 	%rd37, $str;
	cvta.global.u64 	%rd38, %rd37;
	{ // callseq 28, 0
	.param .b64 param0;
	st.param.b64 	[param0], %rd38;
	.param .b64 param1;
	st.param.b64 	[param1], %rd12;
	.param .b32 retval0;
	call.uni (retval0), 
	vprintf, 
	(
	param0, 
	param1
	);
	ld.param.b32 	%r71, [retval0];
	} // callseq 28
	sub.f32 	%f102, %f101, %f101;
	div.rn.f32 	%f103, %f102, %f102;
	cvt.f64.f32 	%fd33, %f103;
	st.local.f64 	[%rd3], %fd33;
	mov.u64 	%rd40, $str$1;
	cvta.global.u64 	%rd41, %rd40;
	{ // callseq 29, 0
	.param .b64 param0;
	st.param.b64 	[param0], %rd41;
	.param .b64 param1;
	st.param.b64 	[param1], %rd12;
	.param .b32 retval0;
	call.uni (retval0), 
	vprintf, 
	(
	param0, 
	param1
	);
	ld.param.b32 	%r73, [retval0];
	} // callseq 29
	add.f32 	%f111, %f111, %f103;
$L__BB0_12:
	cvt.f64.f32 	%fd34, %f111;
$L__BB0_13:
	mov.u32 	%r75, %ctaid.x;
	mov.u32 	%r76, %ntid.x;
	mul.lo.s32 	%r77, %r75, %r76;
	mov.u32 	%r78, %tid.x;
	neg.s32 	%r79, %r78;
	setp.ne.s32 	%p10, %r77, %r79;
	@%p10 bra 	$L__BB0_15;
	st.local.f64 	[%rd3], %fd34;
	mov.u64 	%rd42, $str$2;
	cvta.global.u64 	%rd43, %rd42;
	{ // callseq 30, 0
	.param .b64 param0;
	st.param.b64 	[param0], %rd43;
	.param .b64 param1;
	st.param.b64 	[param1], %rd12;
	.param .b32 retval0;
	call.uni (retval0), 
	vprintf, 
	(
	param0, 
	param1
	);
	ld.param.b32 	%r80, [retval0];
	} // callseq 30
$L__BB0_15:
	ret;

}


// ===== COMPILED SASS (sm_100) =====

	.target	sm_100

	.elftype	@"ET_EXEC"


//--------------------- .note.nv.tkinfo           --------------------------
	.section	.note.nv.tkinfo,"",@"SHT_NOTE"
	.sectionflags	@"SHF_NOTE_NV_TKINFO"
	.tkinfo
        /*0018*/ 	.word	0x00000002
        /*0030*/ 	.string	""
        /*0030*/ 	.string	"ptxas"
        /*0030*/ 	.string	"Cuda compilation tools, release 13.0, V13.0.88"
        /*0030*/ 	.string	"Build cuda_13.0.r13.0/compiler.36424714_0"
        /*0030*/ 	.string	"-arch sm_100 -m 64 "



//--------------------- .note.nv.cuinfo           --------------------------
	.section	.note.nv.cuinfo,"",@"SHT_NOTE"
	.sectionflags	@"SHF_NOTE_NV_CUINFO"
        /*0018*/ 	.short	0x0002
        /*001a*/ 	.short	0x0064
        /*001c*/ 	.short	0x0082
	.zero		2


//--------------------- .nv.info                  --------------------------
	.section	.nv.info,"",@"SHT_CUDA_INFO"
	.align	4


	//----- nvinfo : EIATTR_REGCOUNT
	.align		4
        /*0000*/ 	.byte	0x04, 0x2f
        /*0002*/ 	.short	(.L_4 - .L_3)
	.align		4
.L_3:
        /*0004*/ 	.word	index@(_Z8dot_prodPfS_i)
        /*0008*/ 	.word	0x00000020


	//----- nvinfo : EIATTR_FRAME_SIZE
	.align		4
.L_4:
        /*000c*/ 	.byte	0x04, 0x11
        /*000e*/ 	.short	(.L_6 - .L_5)
	.align		4
.L_5:
        /*0010*/ 	.word	index@($__internal_0_$__cuda_sm3x_div_rn_noftz_f32_slowpath)
        /*0014*/ 	.word	0x00000008


	//----- nvinfo : EIATTR_FRAME_SIZE
	.align		4
.L_6:
        /*0018*/ 	.byte	0x04, 0x11
        /*001a*/ 	.short	(.L_8 - .L_7)
	.align		4
.L_7:
        /*001c*/ 	.word	index@(_Z8dot_prodPfS_i)
        /*0020*/ 	.word	0x00000008


	//----- nvinfo : EIATTR_MIN_STACK_SIZE
	.align		4
.L_8:
        /*0024*/ 	.byte	0x04, 0x12
        /*0026*/ 	.short	(.L_10 - .L_9)
	.align		4
.L_9:
        /*0028*/ 	.word	index@(_Z8dot_prodPfS_i)
        /*002c*/ 	.word	0x00000008
.L_10:


//--------------------- .nv.compat                --------------------------
	.section	.nv.compat,"",@"SHT_CUDA_COMPAT_INFO"
	.align	4
        /*0000*/ 	.byte	0x02, 0x09, 0x00, 0x00, 0x02, 0x02, 0x01, 0x00, 0x02, 0x05, 0x05, 0x00, 0x03, 0x07, 0x01, 0x01
        /*0010*/ 	.byte	0x02, 0x03, 0x00, 0x00, 0x02, 0x06, 0x01, 0x00, 0x04, 0x0b, 0x08, 0x00, 0x01, 0x00, 0x00, 0x00
        /*0020*/ 	.byte	0x00, 0x00, 0x00, 0x00


//--------------------- .nv.info._Z8dot_prodPfS_i --------------------------
	.section	.nv.info._Z8dot_prodPfS_i,"",@"SHT_CUDA_INFO"
	.sectionflags	@""
	.align	4


	//----- nvinfo : EIATTR_CUDA_API_VERSION
	.align		4
        /*0000*/ 	.byte	0x04, 0x37
        /*0002*/ 	.short	(.L_12 - .L_11)
.L_11:
        /*0004*/ 	.word	0x00000082


	//----- nvinfo : EIATTR_KPARAM_INFO
	.align		4
.L_12:
        /*0008*/ 	.byte	0x04, 0x17
        /*000a*/ 	.short	(.L_14 - .L_13)
.L_13:
        /*000c*/ 	.word	0x00000000
        /*0010*/ 	.short	0x0002
        /*0012*/ 	.short	0x0010
        /*0014*/ 	.byte	0x00, 0xf0, 0x11, 0x00


	//----- nvinfo : EIATTR_KPARAM_INFO
	.align		4
.L_14:
        /*0018*/ 	.byte	0x04, 0x17
        /*001a*/ 	.short	(.L_16 - .L_15)
.L_15:
        /*001c*/ 	.word	0x00000000
        /*0020*/ 	.short	0x0001
        /*0022*/ 	.short	0x0008
        /*0024*/ 	.byte	0x00, 0xf5, 0x21, 0x00


	//----- nvinfo : EIATTR_KPARAM_INFO
	.align		4
.L_16:
        /*0028*/ 	.byte	0x04, 0x17
        /*002a*/ 	.short	(.L_18 - .L_17)
.L_17:
        /*002c*/ 	.word	0x00000000
        /*0030*/ 	.short	0x0000
        /*0032*/ 	.short	0x0000
        /*0034*/ 	.byte	0x00, 0xf5, 0x21, 0x00


	//----- nvinfo : EIATTR_SPARSE_MMA_MASK
	.align		4
.L_18:
        /*0038*/ 	.byte	0x03, 0x50
        /*003a*/ 	.short	0x0000


	//----- nvinfo : EIATTR_MAXREG_COUNT
	.align		4
        /*003c*/ 	.byte	0x03, 0x1b
        /*003e*/ 	.short	0x00ff


	//----- nvinfo : EIATTR_EXTERNS
	.align		4
        /*0040*/ 	.byte	0x04, 0x0f
        /*0042*/ 	.short	(.L_20 - .L_19)


	//   ....[0]....
	.align		4
.L_19:
        /*0044*/ 	.word	index@(vprintf)


	//----- nvinfo : EIATTR_MERCURY_ISA_VERSION
	.align		4
.L_20:
        /*0048*/ 	.byte	0x03, 0x5f
        /*004a*/ 	.short	0x0101


	//----- nvinfo : EIATTR_VRC_CTA_INIT_COUNT
	.align		4
        /*004c*/ 	.byte	0x02, 0x4a
	.zero		1
	.zero		1


	//----- nvinfo : EIATTR_SYSCALL_OFFSETS
	.align		4
        /*0050*/ 	.byte	0x04, 0x46
        /*0052*/ 	.short	(.L_22 - .L_21)


	//   ....[0]....
.L_21:
        /*0054*/ 	.word	0x000002c0


	//   ....[1]....
        /*0058*/ 	.word	0x00000450


	//   ....[2]....
        /*005c*/ 	.word	0x00000530


	//   ....[3]....
        /*0060*/ 	.word	0x000006c0


	//   ....[4]....
        /*0064*/ 	.word	0x000007a0


	//   ....[5]....
        /*0068*/ 	.word	0x00000930


	//   ....[6]....
        /*006c*/ 	.word	0x00000a10


	//   ....[7]....
        /*0070*/ 	.word	0x00000ba0


	//   ....[8]....
        /*0074*/ 	.word	0x00000c80


	//   ....[9]....
        /*0078*/ 	.word	0x00000e10


	//   ....[10]....
        /*007c*/ 	.word	0x00000ef0


	//   ....[11]....
        /*0080*/ 	.word	0x00001080


	//   ....[12]....
        /*0084*/ 	.word	0x00001160


	//   ....[13]....
        /*0088*/ 	.word	0x000012f0


	//   ....[14]....
        /*008c*/ 	.word	0x000013d0


	//   ....[15]....
        /*0090*/ 	.word	0x00001560


	//   ....[16]....
        /*0094*/ 	.word	0x00001760


	//   ....[17]....
        /*0098*/ 	.word	0x000018d0


	//   ....[18]....
        /*009c*/ 	.word	0x000019b0


	//   ....[19]....
        /*00a0*/ 	.word	0x00001b20


	//   ....[20]....
        /*00a4*/ 	.word	0x00001c00


	//   ....[21]....
        /*00a8*/ 	.word	0x00001d70


	//   ....[22]....
        /*00ac*/ 	.word	0x00001e50


	//   ....[23]....
        /*00b0*/ 	.word	0x00001fc0


	//   ....[24]....
        /*00b4*/ 	.word	0x00002140


	//   ....[25]....
        /*00b8*/ 	.word	0x000022b0


	//   ....[26]....
        /*00bc*/ 	.word	0x00002390


	//   ....[27]....
        /*00c0*/ 	.word	0x00002500


	//   ....[28]....
        /*00c4*/ 	.word	0x00002680


	//   ....[29]....
        /*00c8*/ 	.word	0x000027f0


	//   ....[30]....
        /*00cc*/ 	.word	0x00002920


	//----- nvinfo : EIATTR_EXIT_INSTR_OFFSETS
	.align		4
.L_22:
        /*00d0*/ 	.byte	0x04, 0x1c
        /*00d2*/ 	.short	(.L_24 - .L_23)


	//   ....[0]....
.L_23:
        /*00d4*/ 	.word	0x00002880


	//   ....[1]....
        /*00d8*/ 	.word	0x00002930


	//----- nvinfo : EIATTR_CRS_STACK_SIZE
	.align		4
.L_24:
        /*00dc*/ 	.byte	0x04, 0x1e
        /*00de*/ 	.short	(.L_26 - .L_25)
.L_25:
        /*00e0*/ 	.word	0x00000000


	//----- nvinfo : EIATTR_CBANK_PARAM_SIZE
	.align		4
.L_26:
        /*00e4*/ 	.byte	0x03, 0x19
        /*00e6*/ 	.short	0x0014


	//----- nvinfo : EIATTR_PARAM_CBANK
	.align		4
        /*00e8*/ 	.byte	0x04, 0x0a
        /*00ea*/ 	.short	(.L_28 - .L_27)
	.align		4
.L_27:
        /*00ec*/ 	.word	index@(.nv.constant0._Z8dot_prodPfS_i)
        /*00f0*/ 	.short	0x0380
        /*00f2*/ 	.short	0x0014


	//----- nvinfo : EIATTR_SW_WAR
	.align		4
.L_28:
        /*00f4*/ 	.byte	0x04, 0x36
        /*00f6*/ 	.short	(.L_30 - .L_29)
.L_29:
        /*00f8*/ 	.word	0x00000008
.L_30:


//--------------------- .nv.callgraph             --------------------------
	.section	.nv.callgraph,"",@"SHT_CUDA_CALLGRAPH"
	.align	4
	.sectionentsize	8
	.align		4
        /*0000*/ 	.word	0x00000000
	.align		4
        /*0004*/ 	.word	0xffffffff
	.align		4
        /*0008*/ 	.word	index@(_Z8dot_prodPfS_i)
	.align		4
        /*000c*/ 	.word	index@(vprintf)
	.align		4
        /*0010*/ 	.word	0x00000000
	.align		4
        /*0014*/ 	.word	0xfffffffe
	.align		4
        /*0018*/ 	.word	0x00000000
	.align		4
        /*001c*/ 	.word	0xfffffffd
	.align		4
        /*0020*/ 	.word	0x00000000
	.align		4
        /*0024*/ 	.word	0xfffffffc


//--------------------- .nv.constant4             --------------------------
	.section	.nv.constant4,"a",@progbits
	.align	8
	.align		8
.nv.constant4:
        /*0000*/ 	.dword	vprintf
	.align		8
        /*0008*/ 	.dword	$str
	.align		8
        /*0010*/ 	.dword	$str$1
	.align		8
        /*0018*/ 	.dword	$str$2


//--------------------- .text._Z8dot_prodPfS_i    --------------------------
	.section	.text._Z8dot_prodPfS_i,"ax",@progbits
	.align	128
        .global         _Z8dot_prodPfS_i
        .type           _Z8dot_prodPfS_i,@function
        .size           _Z8dot_prodPfS_i,(.L_x_72 - _Z8dot_prodPfS_i)
        .other          _Z8dot_prodPfS_i,@"STO_CUDA_ENTRY STV_DEFAULT"
_Z8dot_prodPfS_i:
.text._Z8dot_prodPfS_i:
[----:B------:R-:W0:Y:S01]  /*0000*/  LDC R1, c[0x0][0x37c] ;  /* 0x0000df00ff017b82 */ /* 0x000e220000000800 */
[----:B------:R-:W1:Y:S01]  /*0010*/  LDCU UR4, c[0x0][0x390] ;  /* 0x00007200ff0477ac */ /* 0x000e620008000800 */
[----:B0-----:R-:W-:Y:S01]  /*0020*/  IADD3 R1, PT, PT, R1, -0x8, RZ ;  /* 0xfffffff801017810 */ /* 0x001fe20007ffe0ff */
[----:B------:R-:W0:Y:S01]  /*0030*/  LDCU UR5, c[0x0][0x2f8] ;  /* 0x00005f00ff0577ac */ /* 0x000e220008000800 */
[----:B------:R-:W2:Y:S01]  /*0040*/  LDCU UR6, c[0x0][0x2fc] ;  /* 0x00005f80ff0677ac */ /* 0x000ea20008000800 */
[----:B-1----:R-:W-:Y:S01]  /*0050*/  UISETP.GE.AND UP0, UPT, UR4, 0x1, UPT ;  /* 0x000000010400788c */ /* 0x002fe2000bf06270 */
[----:B0-----:R-:W-:-:S05]  /*0060*/  IADD3 R22, P0, PT, R1, UR5, RZ ;  /* 0x0000000501167c10 */ /* 0x001fca000ff1e0ff */
[----:B--2---:R-:W-:-:S03]  /*0070*/  IMAD.X R2, RZ, RZ, UR6, P0 ;  /* 0x00000006ff027e24 */ /* 0x004fc600080e06ff */
[----:B------:R-:W-:Y:S05]  /*0080*/  BRA.U !UP0, `(.L_x_0) ;  /* 0x0000002508e47547 */ /* 0x000fea000b800000 */
[----:B------:R-:W-:Y:S01]  /*0090*/  UISETP.GE.U32.AND UP0, UPT, UR4, 0x8, UPT ;  /* 0x000000080400788c */ /* 0x000fe2000bf06070 */
[----:B------:R-:W-:Y:S01]  /*00a0*/  HFMA2 R23, -RZ, RZ, 0, 0 ;  /* 0x00000000ff177431 */ /* 0x000fe200000001ff */
[----:B------:R-:W0:Y:S01]  /*00b0*/  LDCU.64 UR36, c[0x0][0x358] ;  /* 0x00006b00ff2477ac */ /* 0x000e220008000a00 */
[----:B------:R-:W-:-:S06]  /*00c0*/  ULOP3.LUT UR38, UR4, 0x7, URZ, 0xc0, !UPT ;  /* 0x0000000704267892 */ /* 0x000fcc000f8ec0ff */
[----:B------:R-:W-:Y:S06]  /*00d0*/  BRA.U !UP0, `(.L_x_1) ;  /* 0x0000001508447547 */ /* 0x000fec000b800000 */
[----:B------:R-:W1:Y:S01]  /*00e0*/  LDCU.128 UR8, c[0x0][0x380] ;  /* 0x00007000ff0877ac */ /* 0x000e620008000c00 */
[----:B------:R-:W-:Y:S01]  /*00f0*/  BSSY.RECONVERGENT B6, `(.L_x_1) ;  /* 0x000014f000067945 */ /* 0x000fe20003800200 */
[----:B------:R-:W-:-:S06]  /*0100*/  ULOP3.LUT UR4, UR4, 0x7ffffff8, URZ, 0xc0, !UPT ;  /* 0x7ffffff804047892 */ /* 0x000fcc000f8ec0ff */
[----:B------:R-:W-:Y:S01]  /*0110*/  IMAD.U32 R23, RZ, RZ, UR4 ;  /* 0x00000004ff177e24 */ /* 0x000fe2000f8e00ff */
[----:B-1----:R-:W-:Y:S02]  /*0120*/  UIADD3 UR7, UP0, UPT, UR8, 0x10, URZ ;  /* 0x0000001008077890 */ /* 0x002fe4000ff1e0ff */
[----:B------:R-:W-:Y:S02]  /*0130*/  UIADD3 UR5, UP1, UPT, UR10, 0x10, URZ ;  /* 0x000000100a057890 */ /* 0x000fe4000ff3e0ff */
[----:B------:R-:W-:Y:S02]  /*0140*/  UIADD3 UR10, UPT, UPT, -UR4, URZ, URZ ;  /* 0x000000ff040a7290 */ /* 0x000fe4000fffe1ff */
[----:B------:R-:W-:Y:S01]  /*0150*/  UIADD3.X UR8, UPT, UPT, URZ, UR9, URZ, UP0, !UPT ;  /* 0x00000009ff087290 */ /* 0x000fe200087fe4ff */
[----:B------:R-:W-:Y:S01]  /*0160*/  IMAD.U32 R18, RZ, RZ, UR7 ;  /* 0x00000007ff127e24 */ /* 0x000fe2000f8e00ff */
[----:B------:R-:W-:Y:S01]  /*0170*/  UIADD3.X UR6, UPT, UPT, URZ, UR11, URZ, UP1, !UPT ;  /* 0x0000000bff067290 */ /* 0x000fe20008ffe4ff */
[----:B------:R-:W-:-:S02]  /*0180*/  MOV R16, UR5 ;  /* 0x0000000500107c02 */ /* 0x000fc40008000f00 */
[----:B------:R-:W-:Y:S01]  /*0190*/  MOV R25, UR10 ;  /* 0x0000000a00197c02 */ /* 0x000fe20008000f00 */
[----:B------:R-:W-:Y:S02]  /*01a0*/  IMAD.U32 R19, RZ, RZ, UR8 ;  /* 0x00000008ff137e24 */ /* 0x000fe4000f8e00ff */
[----:B------:R-:W-:-:S07]  /*01b0*/  MOV R17, UR6 ;  /* 0x0000000600117c02 */ /* 0x000fce0008000f00 */
.L_x_34:
[----:B0-----:R-:W2:Y:S04]  /*01c0*/  LDG.E R27, desc[UR36][R18.64+-0x10] ;  /* 0xfffff024121b7981 */ /* 0x001ea8000c1e1900 */
[----:B------:R-:W2:Y:S01]  /*01d0*/  LDG.E R0, desc[UR36][R16.64+-0x10] ;  /* 0xfffff02410007981 */ /* 0x000ea2000c1e1900 */
[----:B------:R-:W-:Y:S01]  /*01e0*/  MOV R8, 0x0 ;  /* 0x0000000000087802 */ /* 0x000fe20000000f00 */
[----:B------:R-:W0:Y:S01]  /*01f0*/  LDCU.64 UR4, c[0x4][0x8] ;  /* 0x01000100ff0477ac */ /* 0x000e220008000a00 */
[----:B------:R-:W-:Y:S01]  /*0200*/  VIADD R25, R25, 0x8 ;  /* 0x0000000819197836 */ /* 0x000fe20000000000 */
[----:B------:R-:W-:Y:S01]  /*0210*/  MOV R6, R22 ;  /* 0x0000001600067202 */ /* 0x000fe20000000f00 */
[----:B------:R-:W-:Y:S02]  /*0220*/  IMAD.MOV.U32 R7, RZ, RZ, R2 ;  /* 0x000000ffff077224 */ /* 0x000fe400078e0002 */
[----:B------:R-:W1:Y:S01]  /*0230*/  LDC.64 R8, c[0x4][R8] ;  /* 0x0100000008087b82 */ /* 0x000e620000000a00 */
[----:B------:R-:W-:-:S04]  /*0240*/  ISETP.NE.AND P0, PT, R25, RZ, PT ;  /* 0x000000ff1900720c */ /* 0x000fc80003f05270 */
[----:B------:R-:W-:Y:S02]  /*0250*/  P2R R26, PR, RZ, 0x1 ;  /* 0x00000001ff1a7803 */ /* 0x000fe40000000000 */
[----:B0-----:R-:W-:Y:S01]  /*0260*/  MOV R4, UR4 ;  /* 0x0000000400047c02 */ /* 0x001fe20008000f00 */
[----:B------:R-:W-:Y:S02]  /*0270*/  IMAD.U32 R5, RZ, RZ, UR5 ;  /* 0x00000005ff057e24 */ /* 0x000fe4000f8e00ff */
[----:B--2---:R-:W-:-:S04]  /*0280*/  FMUL R27, R27, R0 ;  /* 0x000000001b1b7220 */ /* 0x004fc80000400000 */
[----:B------:R-:W0:Y:S02]  /*0290*/  F2F.F64.F32 R10, R27 ;  /* 0x0000001b000a7310 */ /* 0x000e240000201800 */
[----:B01----:R0:W-:Y:S02]  /*02a0*/  STL.64 [R1], R10 ;  /* 0x0000000a01007387 */ /* 0x0031e40000100a00 */
[----:B------:R-:W-:-:S07]  /*02b0*/  LEPC R20, `(.L_x_2) ;  /* 0x000000001014794e */ /* 0x000fce0000000000 */
[----:B0-----:R-:W-:Y:S05]  /*02c0*/  CALL.ABS.NOINC R8 ;  /* 0x0000000008007343 */ /* 0x001fea0003c00000 */
.L_x_2:
[----:B------:R-:W-:Y:S01]  /*02d0*/  FADD R6, R27, -R27 ;  /* 0x8000001b1b067221 */ /* 0x000fe20000000000 */
[----:B------:R-:W-:Y:S03]  /*02e0*/  BSSY.RECONVERGENT B0, `(.L_x_3) ;  /* 0x000000c000007945 */ /* 0x000fe60003800200 */
[----:B------:R-:W0:Y:S08]  /*02f0*/  MUFU.RCP R29, R6 ;  /* 0x00000006001d7308 */ /* 0x000e300000001000 */
[----:B------:R-:W1:Y:S01]  /*0300*/  FCHK P0, R6, R6 ;  /* 0x0000000606007302 */ /* 0x000e620000000000 */
[----:B0-----:R-:W-:-:S04]  /*0310*/  FFMA R0, -R6, R29, 1 ;  /* 0x3f80000006007423 */ /* 0x001fc8000000011d */
[----:B------:R-:W-:-:S04]  /*0320*/  FFMA R29, R29, R0, R29 ;  /* 0x000000001d1d7223 */ /* 0x000fc8000000001d */
[----:B------:R-:W-:-:S04]  /*0330*/  FFMA R0, R6, R29, RZ ;  /* 0x0000001d06007223 */ /* 0x000fc800000000ff */
[----:B------:R-:W-:-:S04]  /*0340*/  FFMA R3, -R6, R0, R6 ;  /* 0x0000000006037223 */ /* 0x000fc80000000106 */
[----:B------:R-:W-:Y:S01]  /*0350*/  FFMA R29, R29, R3, R0 ;  /* 0x000000031d1d7223 */ /* 0x000fe20000000000 */
[----:B-1----:R-:W-:Y:S06]  /*0360*/  @!P0 BRA `(.L_x_4) ;  /* 0x00000000000c8947 */ /* 0x002fec0003800000 */
[----:B------:R-:W-:-:S07]  /*0370*/  MOV R4, 0x390 ;  /* 0x0000039000047802 */ /* 0x000fce0000000f00 */
[----:B------:R-:W-:Y:S05]  /*0380*/  CALL.REL.NOINC `($__internal_0_$__cuda_sm3x_div_rn_noftz_f32_slowpath) ;  /* 0x00000024006c7944 */ /* 0x000fea0003c00000 */
[----:B------:R-:W-:-:S07]  /*0390*/  MOV R29, R0 ;  /* 0x00000000001d7202 */ /* 0x000fce0000000f00 */
.L_x_4:
[----:B------:R-:W-:Y:S05]  /*03a0*/  BSYNC.RECONVERGENT B0 ;  /* 0x0000000000007941 */ /* 0x000fea0003800200 */
.L_x_3:
[----:B------:R-:W0:Y:S01]  /*03b0*/  F2F.F64.F32 R10, R29 ;  /* 0x0000001d000a7310 */ /* 0x000e220000201800 */
[----:B------:R-:W-:Y:S01]  /*03c0*/  MOV R28, 0x0 ;  /* 0x00000000001c7802 */ /* 0x000fe20000000f00 */
[----:B------:R-:W1:Y:S01]  /*03d0*/  LDCU.64 UR4, c[0x4][0x10] ;  /* 0x01000200ff0477ac */ /* 0x000e620008000a00 */
[----:B------:R-:W-:Y:S01]  /*03e0*/  IMAD.MOV.U32 R6, RZ, RZ, R22 ;  /* 0x000000ffff067224 */ /* 0x000fe200078e0016 */
[----:B------:R-:W-:Y:S01]  /*03f0*/  MOV R7, R2 ;  /* 0x0000000200077202 */ /* 0x000fe20000000f00 */
[----:B------:R2:W3:Y:S01]  /*0400*/  LDC.64 R8, c[0x4][R28] ;  /* 0x010000001c087b82 */ /* 0x0004e20000000a00 */
[----:B0-----:R2:W-:Y:S01]  /*0410*/  STL.64 [R1], R10 ;  /* 0x0000000a01007387 */ /* 0x0015e20000100a00 */
[----:B-1----:R-:W-:Y:S01]  /*0420*/  IMAD.U32 R4, RZ, RZ, UR4 ;  /* 0x00000004ff047e24 */ /* 0x002fe2000f8e00ff */
[----:B------:R-:W-:-:S07]  /*0430*/  MOV R5, UR5 ;  /* 0x0000000500057c02 */ /* 0x000fce0008000f00 */
[----:B------:R-:W-:-:S07]  /*0440*/  LEPC R20, `(.L_x_5) ;  /* 0x000000001014794e */ /* 0x000fce0000000000 */
[----:B--23--:R-:W-:Y:S05]  /*0450*/  CALL.ABS.NOINC R8 ;  /* 0x0000000008007343 */ /* 0x00cfea0003c00000 */
.L_x_5:
[----:B------:R-:W2:Y:S04]  /*0460*/  LDG.E R27, desc[UR36][R18.64+-0xc] ;  /* 0xfffff424121b7981 */ /* 0x000ea8000c1e1900 */
[----:B------:R-:W2:Y:S01]  /*0470*/  LDG.E R0, desc[UR36][R16.64+-0xc] ;  /* 0xfffff42410007981 */ /* 0x000ea2000c1e1900 */
[----:B------:R0:W1:Y:S01]  /*0480*/  LDC.64 R8, c[0x4][R28] ;  /* 0x010000001c087b82 */ /* 0x0000620000000a00 */
[----:B------:R-:W3:Y:S01]  /*0490*/  LDCU.64 UR4, c[0x4][0x8] ;  /* 0x01000100ff0477ac */ /* 0x000ee20008000a00 */
[----:B------:R-:W-:Y:S01]  /*04a0*/  FADD R24, R24, R29 ;  /* 0x0000001d18187221 */ /* 0x000fe20000000000 */
[----:B------:R-:W-:Y:S01]  /*04b0*/  IMAD.MOV.U32 R6, RZ, RZ, R22 ;  /* 0x000000ffff067224 */ /* 0x000fe200078e0016 */
[----:B------:R-:W-:Y:S01]  /*04c0*/  MOV R7, R2 ;  /* 0x0000000200077202 */ /* 0x000fe20000000f00 */
[----:B---3--:R-:W-:Y:S01]  /*04d0*/  IMAD.U32 R4, RZ, RZ, UR4 ;  /* 0x00000004ff047e24 */ /* 0x008fe2000f8e00ff */
[----:B------:R-:W-:Y:S01]  /*04e0*/  MOV R5, UR5 ;  /* 0x0000000500057c02 */ /* 0x000fe20008000f00 */
[----:B--2---:R-:W-:-:S04]  /*04f0*/  FMUL R27, R27, R0 ;  /* 0x000000001b1b7220 */ /* 0x004fc80000400000 */
[----:B------:R-:W2:Y:S02]  /*0500*/  F2F.F64.F32 R10, R27 ;  /* 0x0000001b000a7310 */ /* 0x000ea40000201800 */
[----:B-12---:R0:W-:Y:S02]  /*0510*/  STL.64 [R1], R10 ;  /* 0x0000000a01007387 */ /* 0x0061e40000100a00 */
[----:B------:R-:W-:-:S07]  /*0520*/  LEPC R20, `(.L_x_6) ;  /* 0x000000001014794e */ /* 0x000fce0000000000 */
[----:B0-----:R-:W-:Y:S05]  /*0530*/  CALL.ABS.NOINC R8 ;  /* 0x0000000008007343 */ /* 0x001fea0003c00000 */
.L_x_6:
        /* <DEDUP_REMOVED lines=12> */
[----:B------:R-:W-:-:S07]  /*0600*/  IMAD.MOV.U32 R29, RZ, RZ, R0 ;  /* 0x000000ffff1d7224 */ /* 0x000fce00078e0000 */
.L_x_8:
[----:B------:R-:W-:Y:S05]  /*0610*/  BSYNC.RECONVERGENT B0 ;  /* 0x0000000000007941 */ /* 0x000fea0003800200 */
.L_x_7:
[----:B------:R-:W0:Y:S01]  /*0620*/  F2F.F64.F32 R10, R29 ;  /* 0x0000001d000a7310 */ /* 0x000e220000201800 */
[----:B------:R-:W-:Y:S01]  /*0630*/  MOV R28, 0x0 ;  /* 0x00000000001c7802 */ /* 0x000fe20000000f00 */
[----:B------:R-:W1:Y:S01]  /*0640*/  LDCU.64 UR4, c[0x4][0x10] ;  /* 0x01000200ff0477ac */ /* 0x000e620008000a00 */
[----:B------:R-:W-:Y:S01]  /*0650*/  MOV R6, R22 ;  /* 0x0000001600067202 */ /* 0x000fe20000000f00 */
[----:B------:R-:W-:Y:S01]  /*0660*/  IMAD.MOV.U32 R7, RZ, RZ, R2 ;  /* 0x000000ffff077224 */ /* 0x000fe200078e0002 */
[----:B------:R2:W3:Y:S01]  /*0670*/  LDC.64 R8, c[0x4][R28] ;  /* 0x010000001c087b82 */ /* 0x0004e20000000a00 */
[----:B0-----:R2:W-:Y:S01]  /*0680*/  STL.64 [R1], R10 ;  /* 0x0000000a01007387 */ /* 0x0015e20000100a00 */
[----:B-1----:R-:W-:Y:S01]  /*0690*/  MOV R4, UR4 ;  /* 0x0000000400047c02 */ /* 0x002fe20008000f00 */
[----:B------:R-:W-:-:S07]  /*06a0*/  IMAD.U32 R5, RZ, RZ, UR5 ;  /* 0x00000005ff057e24 */ /* 0x000fce000f8e00ff */
[----:B------:R-:W-:-:S07]  /*06b0*/  LEPC R20, `(.L_x_9) ;  /* 0x000000001014794e */ /* 0x000fce0000000000 */
[----:B--23--:R-:W-:Y:S05]  /*06c0*/  CALL.ABS.NOINC R8 ;  /* 0x0000000008007343 */ /* 0x00cfea0003c00000 */
.L_x_9:
[----:B------:R-:W2:Y:S04]  /*06d0*/  LDG.E R27, desc[UR36][R18.64+-0x8] ;  /* 0xfffff824121b7981 */ /* 0x000ea8000c1e1900 */
[----:B------:R-:W2:Y:S01]  /*06e0*/  LDG.E R0, desc[UR36][R16.64+-0x8] ;  /* 0xfffff82410007981 */ /* 0x000ea2000c1e1900 */
[----:B------:R0:W1:Y:S01]  /*06f0*/  LDC.64 R8, c[0x4][R28] ;  /* 0x010000001c087b82 */ /* 0x0000620000000a00 */
[----:B------:R-:W3:Y:S01]  /*0700*/  LDCU.64 UR4, c[0x4][0x8] ;  /* 0x01000100ff0477ac */ /* 0x000ee20008000a00 */
[----:B------:R-:W-:Y:S01]  /*0710*/  FADD R24, R24, R29 ;  /* 0x0000001d18187221 */ /* 0x000fe20000000000 */
[----:B------:R-:W-:Y:S01]  /*0720*/  MOV R6, R22 ;  /* 0x0000001600067202 */ /* 0x000fe20000000f00 */
[----:B------:R-:W-:Y:S01]  /*0730*/  IMAD.MOV.U32 R7, RZ, RZ, R2 ;  /* 0x000000ffff077224 */ /* 0x000fe200078e0002 */
[----:B---3--:R-:W-:Y:S01]  /*0740*/  MOV R4, UR4 ;  /* 0x0000000400047c02 */ /* 0x008fe20008000f00 */
[----:B------:R-:W-:-:S02]  /*0750*/  IMAD.U32 R5, RZ, RZ, UR5 ;  /* 0x00000005ff057e24 */ /* 0x000fc4000f8e00ff */
[----:B--2---:R-:W-:-:S04]  /*0760*/  FMUL R27, R27, R0 ;  /* 0x000000001b1b7220 */ /* 0x004fc80000400000 */
[----:B------:R-:W2:Y:S02]  /*0770*/  F2F.F64.F32 R10, R27 ;  /* 0x0000001b000a7310 */ /* 0x000ea40000201800 */
[----:B-12---:R0:W-:Y:S02]  /*0780*/  STL.64 [R1], R10 ;  /* 0x0000000a01007387 */ /* 0x0061e40000100a00 */
[----:B------:R-:W-:-:S07]  /*0790*/  LEPC R20, `(.L_x_10) ;  /* 0x000000001014794e */ /* 0x000fce0000000000 */
[----:B0-----:R-:W-:Y:S05]  /*07a0*/  CALL.ABS.NOINC R8 ;  /* 0x0000000008007343 */ /* 0x001fea0003c00000 */
.L_x_10:
        /* <DEDUP_REMOVED lines=13> */
.L_x_12:
[----:B------:R-:W-:Y:S05]  /*0880*/  BSYNC.RECONVERGENT B0 ;  /* 0x0000000000007941 */ /* 0x000fea0003800200 */
.L_x_11:
        /* <DEDUP_REMOVED lines=11> */
.L_x_13:
        /* <DEDUP_REMOVED lines=14> */
.L_x_14:
        /* <DEDUP_REMOVED lines=13> */
.L_x_16:
[----:B------:R-:W-:Y:S05]  /*0af0*/  BSYNC.RECONVERGENT B0 ;  /* 0x0000000000007941 */ /* 0x000fea0003800200 */
.L_x_15:
        /* <DEDUP_REMOVED lines=11> */
.L_x_17:
        /* <DEDUP_REMOVED lines=14> */
.L_x_18:
        /* <DEDUP_REMOVED lines=13> */
.L_x_20:
[----:B------:R-:W-:Y:S05]  /*0d60*/  BSYNC.RECONVERGENT B0 ;  /* 0x0000000000007941 */ /* 0x000fea0003800200 */
.L_x_19:
        /* <DEDUP_REMOVED lines=11> */
.L_x_21:
        /* <DEDUP_REMOVED lines=14> */
.L_x_22:
        /* <DEDUP_REMOVED lines=13> */
.L_x_24:
[----:B------:R-:W-:Y:S05]  /*0fd0*/  BSYNC.RECONVERGENT B0 ;  /* 0x0000000000007941 */ /* 0x000fea0003800200 */
.L_x_23:
        /* <DEDUP_REMOVED lines=11> */
.L_x_25:
        /* <DEDUP_REMOVED lines=14> */
.L_x_26:
        /* <DEDUP_REMOVED lines=13> */
.L_x_28:
[----:B------:R-:W-:Y:S05]  /*1240*/  BSYNC.RECONVERGENT B0 ;  /* 0x0000000000007941 */ /* 0x000fea0003800200 */
.L_x_27:
        /* <DEDUP_REMOVED lines=11> */
.L_x_29:
        /* <DEDUP_REMOVED lines=14> */
.L_x_30:
        /* <DEDUP_REMOVED lines=13> */
.L_x_32:
[----:B------:R-:W-:Y:S05]  /*14b0*/  BSYNC.RECONVERGENT B0 ;  /* 0x0000000000007941 */ /* 0x000fea0003800200 */
.L_x_31:
[----:B------:R-:W0:Y:S01]  /*14c0*/  F2F.F64.F32 R10, R27 ;  /* 0x0000001b000a7310 */ /* 0x000e220000201800 */
[----:B------:R-:W-:Y:S01]  /*14d0*/  MOV R8, 0x0 ;  /* 0x0000000000087802 */ /* 0x000fe20000000f00 */
[----:B------:R-:W1:Y:S01]  /*14e0*/  LDCU.64 UR4, c[0x4][0x10] ;  /* 0x01000200ff0477ac */ /* 0x000e620008000a00 */
[----:B------:R-:W-:Y:S01]  /*14f0*/  MOV R6, R22 ;  /* 0x0000001600067202 */ /* 0x000fe20000000f00 */
[----:B------:R-:W-:-:S03]  /*1500*/  IMAD.MOV.U32 R7, RZ, RZ, R2 ;  /* 0x000000ffff077224 */ /* 0x000fc600078e0002 */
[----:B------:R-:W2:Y:S01]  /*1510*/  LDC.64 R8, c[0x4][R8] ;  /* 0x0100000008087b82 */ /* 0x000ea20000000a00 */
[----:B0-----:R0:W-:Y:S01]  /*1520*/  STL.64 [R1], R10 ;  /* 0x0000000a01007387 */ /* 0x0011e20000100a00 */
[----:B-1----:R-:W-:Y:S01]  /*1530*/  MOV R4, UR4 ;  /* 0x0000000400047c02 */ /* 0x002fe20008000f00 */
[----:B------:R-:W-:-:S07]  /*1540*/  IMAD.U32 R5, RZ, RZ, UR5 ;  /* 0x00000005ff057e24 */ /* 0x000fce000f8e00ff */
[----:B------:R-:W-:-:S07]  /*1550*/  LEPC R20, `(.L_x_33) ;  /* 0x000000001014794e */ /* 0x000fce0000000000 */
[----:B0-2---:R-:W-:Y:S05]  /*1560*/  CALL.ABS.NOINC R8 ;  /* 0x0000000008007343 */ /* 0x005fea0003c00000 */
.L_x_33:
[----:B------:R-:W-:Y:S01]  /*1570*/  ISETP.NE.AND P6, PT, R26, RZ, PT ;  /* 0x000000ff1a00720c */ /* 0x000fe20003fc5270 */
[----:B------:R-:W-:Y:S01]  /*1580*/  FADD R24, R24, R27 ;  /* 0x0000001b18187221 */ /* 0x000fe20000000000 */
[----:B------:R-:W-:Y:S02]  /*1590*/  IADD3 R16, P1, PT, R16, 0x20, RZ ;  /* 0x0000002010107810 */ /* 0x000fe40007f3e0ff */
[----:B------:R-:W-:-:S03]  /*15a0*/  IADD3 R18, P0, PT, R18, 0x20, RZ ;  /* 0x0000002012127810 */ /* 0x000fc60007f1e0ff */
[----:B------:R-:W-:Y:S01]  /*15b0*/  IMAD.X R17, RZ, RZ, R17, P1 ;  /* 0x000000ffff117224 */ /* 0x000fe200008e0611 */
[----:B------:R-:W-:-:S05]  /*15c0*/  IADD3.X R19, PT, PT, RZ, R19, RZ, P0, !PT ;  /* 0x00000013ff137210 */ /* 0x000fca00007fe4ff */
[----:B------:R-:W-:Y:S05]  /*15d0*/  @P6 BRA `(.L_x_34) ;  /* 0xffffffe800f86947 */ /* 0x000fea000383ffff */
[----:B------:R-:W-:Y:S05]  /*15e0*/  BSYNC.RECONVERGENT B6 ;  /* 0x0000000000067941 */ /* 0x000fea0003800200 */
.L_x_1:
[----:B------:R-:W-:-:S09]  /*15f0*/  UISETP.NE.AND UP0, UPT, UR38, URZ, UPT ;  /* 0x000000ff2600728c */ /* 0x000fd2000bf05270 */
[----:B------:R-:W-:Y:S05]  /*1600*/  BRA.U !UP0, `(.L_x_35) ;  /* 0x0000001108807547 */ /* 0x000fea000b800000 */
[----:B------:R-:W1:Y:S01]  /*1610*/  LDC R25, c[0x0][0x390] ;  /* 0x0000e400ff197b82 */ /* 0x000e620000000800 */
[----:B------:R-:W-:Y:S01]  /*1620*/  UISETP.GE.U32.AND UP0, UPT, UR38, 0x4, UPT ;  /* 0x000000042600788c */ /* 0x000fe2000bf06070 */
[----:B-1----:R-:W-:-:S08]  /*1630*/  LOP3.LUT R25, R25, 0x3, RZ, 0xc0, !PT ;  /* 0x0000000319197812 */ /* 0x002fd000078ec0ff */
[----:B------:R-:W-:Y:S05]  /*1640*/  BRA.U !UP0, `(.L_x_36) ;  /* 0x0000000908687547 */ /* 0x000fea000b800000 */
[----:B------:R-:W1:Y:S08]  /*1650*/  LDC.64 R18, c[0x0][0x380] ;  /* 0x0000e000ff127b82 */ /* 0x000e700000000a00 */
[----:B------:R-:W2:Y:S01]  /*1660*/  LDC.64 R16, c[0x0][0x388] ;  /* 0x0000e200ff107b82 */ /* 0x000ea20000000a00 */
[----:B------:R-:W-:Y:S01]  /*1670*/  MOV R8, 0x0 ;  /* 0x0000000000087802 */ /* 0x000fe20000000f00 */
[----:B------:R-:W3:Y:S01]  /*1680*/  LDCU.64 UR4, c[0x4][0x8] ;  /* 0x01000100ff0477ac */ /* 0x000ee20008000a00 */
[----:B-1----:R-:W-:-:S05]  /*1690*/  IMAD.WIDE.U32 R18, R23, 0x4, R18 ;  /* 0x0000000417127825 */ /* 0x002fca00078e0012 */
[----:B0-----:R-:W4:Y:S01]  /*16a0*/  LDG.E R26, desc[UR36][R18.64] ;  /* 0x00000024121a7981 */ /* 0x001f22000c1e1900 */
[----:B--2---:R-:W-:-:S05]  /*16b0*/  IMAD.WIDE.U32 R16, R23, 0x4, R16 ;  /* 0x0000000417107825 */ /* 0x004fca00078e0010 */
[----:B------:R-:W4:Y:S01]  /*16c0*/  LDG.E R3, desc[UR36][R16.64] ;  /* 0x0000002410037981 */ /* 0x000f22000c1e1900 */
[----:B------:R-:W0:Y:S01]  /*16d0*/  LDC.64 R8, c[0x4][R8] ;  /* 0x0100000008087b82 */ /* 0x000e220000000a00 */
[----:B---3--:R-:W-:Y:S01]  /*16e0*/  MOV R4, UR4 ;  /* 0x0000000400047c02 */ /* 0x008fe20008000f00 */
[----:B------:R-:W-:Y:S01]  /*16f0*/  IMAD.U32 R5, RZ, RZ, UR5 ;  /* 0x00000005ff057e24 */ /* 0x000fe2000f8e00ff */
[----:B------:R-:W-:Y:S01]  /*1700*/  MOV R6, R22 ;  /* 0x0000001600067202 */ /* 0x000fe20000000f00 */
[----:B------:R-:W-:Y:S02]  /*1710*/  IMAD.MOV.U32 R7, RZ, RZ, R2 ;  /* 0x000000ffff077224 */ /* 0x000fe400078e0002 */
[----:B----4-:R-:W-:-:S04]  /*1720*/  FMUL R26, R26, R3 ;  /* 0x000000031a1a7220 */ /* 0x010fc80000400000 */
[----:B------:R-:W1:Y:S02]  /*1730*/  F2F.F64.F32 R10, R26 ;  /* 0x0000001a000a7310 */ /* 0x000e640000201800 */
[----:B01----:R1:W-:Y:S02]  /*1740*/  STL.64 [R1], R10 ;  /* 0x0000000a01007387 */ /* 0x0033e40000100a00 */
[----:B------:R-:W-:-:S07]  /*1750*/  LEPC R20, `(.L_x_37) ;  /* 0x000000001014794e */ /* 0x000fce0000000000 */
[----:B-1----:R-:W-:Y:S05]  /*1760*/  CALL.ABS.NOINC R8 ;  /* 0x0000000008007343 */ /* 0x002fea0003c00000 */
.L_x_37:
[----:B------:R-:W-:-:S04]  /*1770*/  FADD R6, R26, -R26 ;  /* 0x8000001a1a067221 */ /* 0x000fc80000000000 */
        /* <DEDUP_REMOVED lines=11> */
.L_x_38:
        /* <DEDUP_REMOVED lines=11> */
.L_x_39:
        /* <DEDUP_REMOVED lines=14> */
.L_x_40:
        /* <DEDUP_REMOVED lines=12> */
.L_x_41:
        /* <DEDUP_REMOVED lines=11> */
.L_x_42:
        /* <DEDUP_REMOVED lines=14> */
.L_x_43:
        /* <DEDUP_REMOVED lines=12> */
.L_x_44:
        /* <DEDUP_REMOVED lines=11> */
.L_x_45:
        /* <DEDUP_REMOVED lines=14> */
.L_x_46:
        /* <DEDUP_REMOVED lines=12> */
.L_x_47:
[----:B------:R-:W0:Y:S01]  /*1f20*/  F2F.F64.F32 R8, R17 ;  /* 0x0000001100087310 */ /* 0x000e220000201800 */
[----:B------:R-:W-:Y:S01]  /*1f30*/  MOV R0, 0x0 ;  /* 0x0000000000007802 */ /* 0x000fe20000000f00 */
[----:B------:R-:W1:Y:S01]  /*1f40*/  LDCU.64 UR4, c[0x4][0x10] ;  /* 0x01000200ff0477ac */ /* 0x000e620008000a00 */
[----:B------:R-:W-:Y:S01]  /*1f50*/  IMAD.MOV.U32 R6, RZ, RZ, R22 ;  /* 0x000000ffff067224 */ /* 0x000fe200078e0016 */
[----:B------:R-:W-:Y:S01]  /*1f60*/  MOV R7, R2 ;  /* 0x0000000200077202 */ /* 0x000fe20000000f00 */
[----:B------:R2:W3:Y:S01]  /*1f70*/  LDC.64 R10, c[0x4][R0] ;  /* 0x01000000000a7b82 */ /* 0x0004e20000000a00 */
[----:B0-----:R2:W-:Y:S01]  /*1f80*/  STL.64 [R1], R8 ;  /* 0x0000000801007387 */ /* 0x0015e20000100a00 */
[----:B-1----:R-:W-:Y:S02]  /*1f90*/  MOV R4, UR4 ;  /* 0x0000000400047c02 */ /* 0x002fe40008000f00 */
[----:B------:R-:W-:-:S07]  /*1fa0*/  MOV R5, UR5 ;  /* 0x0000000500057c02 */ /* 0x000fce0008000f00 */
[----:B------:R-:W-:-:S07]  /*1fb0*/  LEPC R20, `(.L_x_48) ;  /* 0x000000001014794e */ /* 0x000fce0000000000 */
[----:B--23--:R-:W-:Y:S05]  /*1fc0*/  CALL.ABS.NOINC R10 ;  /* 0x000000000a007343 */ /* 0x00cfea0003c00000 */
.L_x_48:
[----:B------:R-:W-:Y:S01]  /*1fd0*/  FADD R24, R24, R17 ;  /* 0x0000001118187221 */ /* 0x000fe20000000000 */
[----:B------:R-:W-:-:S07]  /*1fe0*/  IADD3 R23, PT, PT, R23, 0x4, RZ ;  /* 0x0000000417177810 */ /* 0x000fce0007ffe0ff */
.L_x_36:
[----:B------:R-:W-:-:S13]  /*1ff0*/  ISETP.NE.AND P0, PT, R25, RZ, PT ;  /* 0x000000ff1900720c */ /* 0x000fda0003f05270 */
[----:B------:R-:W-:Y:S05]  /*2000*/  @!P0 BRA `(.L_x_35) ;  /* 0x0000000800008947 */ /* 0x000fea0003800000 */
[----:B------:R-:W-:-:S13]  /*2010*/  ISETP.NE.AND P0, PT, R25, 0x1, PT ;  /* 0x000000011900780c */ /* 0x000fda0003f05270 */
[----:B------:R-:W-:Y:S05]  /*2020*/  @!P0 BRA `(.L_x_49) ;  /* 0x0000000400408947 */ /* 0x000fea0003800000 */
        /* <DEDUP_REMOVED lines=9> */
[----:B---3--:R-:W-:Y:S01]  /*20c0*/  IMAD.U32 R4, RZ, RZ, UR4 ;  /* 0x00000004ff047e24 */ /* 0x008fe2000f8e00ff */
[----:B------:R-:W-:Y:S01]  /*20d0*/  MOV R5, UR5 ;  /* 0x0000000500057c02 */ /* 0x000fe20008000f00 */
[----:B------:R-:W-:Y:S01]  /*20e0*/  IMAD.MOV.U32 R7, RZ, RZ, R2 ;  /* 0x000000ffff077224 */ /* 0x000fe200078e0002 */
[----:B------:R-:W-:Y:S01]  /*20f0*/  MOV R6, R22 ;  /* 0x0000001600067202 */ /* 0x000fe20000000f00 */
[----:B----4-:R-:W-:-:S04]  /*2100*/  FMUL R25, R25, R0 ;  /* 0x0000000019197220 */ /* 0x010fc80000400000 */
[----:B------:R-:W1:Y:S02]  /*2110*/  F2F.F64.F32 R10, R25 ;  /* 0x00000019000a7310 */ /* 0x000e640000201800 */
[----:B01----:R1:W-:Y:S02]  /*2120*/  STL.64 [R1], R10 ;  /* 0x0000000a01007387 */ /* 0x0033e40000100a00 */
[----:B------:R-:W-:-:S07]  /*2130*/  LEPC R20, `(.L_x_50) ;  /* 0x000000001014794e */ /* 0x000fce0000000000 */
[----:B-1----:R-:W-:Y:S05]  /*2140*/  CALL.ABS.NOINC R8 ;  /* 0x0000000008007343 */ /* 0x002fea0003c00000 */
.L_x_50:
        /* <DEDUP_REMOVED lines=12> */
.L_x_51:
[----:B------:R-:W0:Y:S01]  /*2210*/  F2F.F64.F32 R10, R27 ;  /* 0x0000001b000a7310 */ /* 0x000e220000201800 */
[----:B------:R-:W-:Y:S01]  /*2220*/  MOV R25, 0x0 ;  /* 0x0000000000197802 */ /* 0x000fe20000000f00 */
[----:B------:R-:W1:Y:S01]  /*2230*/  LDCU.64 UR4, c[0x4][0x10] ;  /* 0x01000200ff0477ac */ /* 0x000e620008000a00 */
[----:B------:R-:W-:Y:S02]  /*2240*/  MOV R6, R22 ;  /* 0x0000001600067202 */ /* 0x000fe40000000f00 */
[----:B------:R2:W3:Y:S01]  /*2250*/  LDC.64 R8, c[0x4][R25] ;  /* 0x0100000019087b82 */ /* 0x0004e20000000a00 */
[----:B------:R-:W-:Y:S01]  /*2260*/  MOV R7, R2 ;  /* 0x0000000200077202 */ /* 0x000fe20000000f00 */
[----:B0-----:R2:W-:Y:S01]  /*2270*/  STL.64 [R1], R10 ;  /* 0x0000000a01007387 */ /* 0x0015e20000100a00 */
[----:B-1----:R-:W-:Y:S01]  /*2280*/  MOV R4, UR4 ;  /* 0x0000000400047c02 */ /* 0x002fe20008000f00 */
[----:B------:R-:W-:-:S07]  /*2290*/  IMAD.U32 R5, RZ, RZ, UR5 ;  /* 0x00000005ff057e24 */ /* 0x000fce000f8e00ff */
[----:B------:R-:W-:-:S07]  /*22a0*/  LEPC R20, `(.L_x_52) ;  /* 0x000000001014794e */ /* 0x000fce0000000000 */
[----:B--23--:R-:W-:Y:S05]  /*22b0*/  CALL.ABS.NOINC R8 ;  /* 0x0000000008007343 */ /* 0x00cfea0003c00000 */
.L_x_52:
[----:B------:R-:W2:Y:S04]  /*22c0*/  LDG.E R26, desc[UR36][R18.64+0x4] ;  /* 0x00000424121a7981 */ /* 0x000ea8000c1e1900 */
[----:B------:R-:W2:Y:S01]  /*22d0*/  LDG.E R17, desc[UR36][R16.64+0x4] ;  /* 0x0000042410117981 */ /* 0x000ea2000c1e1900 */
[----:B------:R0:W1:Y:S01]  /*22e0*/  LDC.64 R8, c[0x4][R25] ;  /* 0x0100000019087b82 */ /* 0x0000620000000a00 */
[----:B------:R-:W3:Y:S01]  /*22f0*/  LDCU.64 UR4, c[0x4][0x8] ;  /* 0x01000100ff0477ac */ /* 0x000ee20008000a00 */
[----:B------:R-:W-:Y:S01]  /*2300*/  FADD R24, R24, R27 ;  /* 0x0000001b18187221 */ /* 0x000fe20000000000 */
[----:B------:R-:W-:Y:S01]  /*2310*/  MOV R6, R22 ;  /* 0x0000001600067202 */ /* 0x000fe20000000f00 */
[----:B------:R-:W-:Y:S02]  /*2320*/  IMAD.MOV.U32 R7, RZ, RZ, R2 ;  /* 0x000000ffff077224 */ /* 0x000fe400078e0002 */
[----:B---3--:R-:W-:Y:S01]  /*2330*/  IMAD.U32 R4, RZ, RZ, UR4 ;  /* 0x00000004ff047e24 */ /* 0x008fe2000f8e00ff */
[----:B------:R-:W-:Y:S01]  /*2340*/  MOV R5, UR5 ;  /* 0x0000000500057c02 */ /* 0x000fe20008000f00 */
[----:B--2---:R-:W-:-:S04]  /*2350*/  FMUL R26, R26, R17 ;  /* 0x000000111a1a7220 */ /* 0x004fc80000400000 */
[----:B------:R-:W2:Y:S02]  /*2360*/  F2F.F64.F32 R10, R26 ;  /* 0x0000001a000a7310 */ /* 0x000ea40000201800 */
[----:B-12---:R0:W-:Y:S02]  /*2370*/  STL.64 [R1], R10 ;  /* 0x0000000a01007387 */ /* 0x0061e40000100a00 */
[----:B------:R-:W-:-:S07]  /*2380*/  LEPC R20, `(.L_x_53) ;  /* 0x000000001014794e */ /* 0x000fce0000000000 */
[----:B0-----:R-:W-:Y:S05]  /*2390*/  CALL.ABS.NOINC R8 ;  /* 0x0000000008007343 */ /* 0x001fea0003c00000 */
.L_x_53:
        /* <DEDUP_REMOVED lines=12> */
.L_x_54:
        /* <DEDUP_REMOVED lines=11> */
.L_x_55:
[----:B------:R-:W-:Y:S01]  /*2510*/  FADD R24, R24, R17 ;  /* 0x0000001118187221 */ /* 0x000fe20000000000 */
[----:B------:R-:W-:-:S07]  /*2520*/  VIADD R23, R23, 0x2 ;  /* 0x0000000217177836 */ /* 0x000fce0000000000 */
.L_x_49:
[----:B------:R-:W1:Y:S02]  /*2530*/  LDCU UR4, c[0x0][0x390] ;  /* 0x00007200ff0477ac */ /* 0x000e640008000800 */
[----:B-1----:R-:W-:-:S04]  /*2540*/  ULOP3.LUT UR4, UR4, 0x1, URZ, 0xc0, !UPT ;  /* 0x0000000104047892 */ /* 0x002fc8000f8ec0ff */
[----:B------:R-:W-:-:S09]  /*2550*/  UISETP.NE.U32.AND UP0, UPT, UR4, 0x1, UPT ;  /* 0x000000010400788c */ /* 0x000fd2000bf05070 */
[----:B------:R-:W-:Y:S05]  /*2560*/  BRA.U UP0, `(.L_x_35) ;  /* 0x0000000100a87547 */ /* 0x000fea000b800000 */
[----:B------:R-:W1:Y:S08]  /*2570*/  LDC.64 R8, c[0x0][0x380] ;  /* 0x0000e000ff087b82 */ /* 0x000e700000000a00 */
[----:B------:R-:W2:Y:S01]  /*2580*/  LDC.64 R10, c[0x0][0x388] ;  /* 0x0000e200ff0a7b82 */ /* 0x000ea20000000a00 */
[----:B------:R-:W-:Y:S01]  /*2590*/  MOV R0, 0x0 ;  /* 0x0000000000007802 */ /* 0x000fe20000000f00 */
[----:B------:R-:W3:Y:S01]  /*25a0*/  LDCU.64 UR4, c[0x4][0x8] ;  /* 0x01000100ff0477ac */ /* 0x000ee20008000a00 */
[----:B-1----:R-:W-:-:S06]  /*25b0*/  IMAD.WIDE.U32 R8, R23, 0x4, R8 ;  /* 0x0000000417087825 */ /* 0x002fcc00078e0008 */
[----:B0-----:R-:W4:Y:S01]  /*25c0*/  LDG.E R8, desc[UR36][R8.64] ;  /* 0x0000002408087981 */ /* 0x001f22000c1e1900 */
[----:B--2---:R-:W-:-:S06]  /*25d0*/  IMAD.WIDE.U32 R10, R23, 0x4, R10 ;  /* 0x00000004170a7825 */ /* 0x004fcc00078e000a */
[----:B------:R-:W4:Y:S01]  /*25e0*/  LDG.E R11, desc[UR36][R10.64] ;  /* 0x000000240a0b7981 */ /* 0x000f22000c1e1900 */
[----:B------:R0:W1:Y:S01]  /*25f0*/  LDC.64 R14, c[0x4][R0] ;  /* 0x01000000000e7b82 */ /* 0x0000620000000a00 */
[----:B---3--:R-:W-:Y:S01]  /*2600*/  MOV R4, UR4 ;  /* 0x0000000400047c02 */ /* 0x008fe20008000f00 */
[----:B------:R-:W-:Y:S01]  /*2610*/  IMAD.MOV.U32 R6, RZ, RZ, R22 ;  /* 0x000000ffff067224 */ /* 0x000fe200078e0016 */
[----:B------:R-:W-:Y:S02]  /*2620*/  MOV R5, UR5 ;  /* 0x0000000500057c02 */ /* 0x000fe40008000f00 */
[----:B------:R-:W-:Y:S01]  /*2630*/  MOV R7, R2 ;  /* 0x0000000200077202 */ /* 0x000fe20000000f00 */
[----:B----4-:R-:W-:-:S04]  /*2640*/  FMUL R16, R8, R11 ;  /* 0x0000000b08107220 */ /* 0x010fc80000400000 */
[----:B------:R-:W2:Y:S02]  /*2650*/  F2F.F64.F32 R12, R16 ;  /* 0x00000010000c7310 */ /* 0x000ea40000201800 */
[----:B-12---:R0:W-:Y:S02]  /*2660*/  STL.64 [R1], R12 ;  /* 0x0000000c01007387 */ /* 0x0061e40000100a00 */
[----:B------:R-:W-:-:S07]  /*2670*/  LEPC R20, `(.L_x_56) ;  /* 0x000000001014794e */ /* 0x000fce0000000000 */
[----:B0-----:R-:W-:Y:S05]  /*2680*/  CALL.ABS.NOINC R14 ;  /* 0x000000000e007343 */ /* 0x001fea0003c00000 */
.L_x_56:
        /* <DEDUP_REMOVED lines=12> */
.L_x_57:
[----:B------:R-:W0:Y:S01]  /*2750*/  F2F.F64.F32 R8, R17 ;  /* 0x0000001100087310 */ /* 0x000e220000201800 */
[----:B------:R-:W-:Y:S01]  /*2760*/  MOV R0, 0x0 ;  /* 0x0000000000007802 */ /* 0x000fe20000000f00 */
[----:B------:R-:W1:Y:S01]  /*2770*/  LDCU.64 UR4, c[0x4][0x10] ;  /* 0x01000200ff0477ac */ /* 0x000e620008000a00 */
[----:B------:R-:W-:Y:S01]  /*2780*/  MOV R6, R22 ;  /* 0x0000001600067202 */ /* 0x000fe20000000f00 */
[----:B------:R-:W-:Y:S01]  /*2790*/  IMAD.MOV.U32 R7, RZ, RZ, R2 ;  /* 0x000000ffff077224 */ /* 0x000fe200078e0002 */
[----:B------:R2:W3:Y:S01]  /*27a0*/  LDC.64 R10, c[0x4][R0] ;  /* 0x01000000000a7b82 */ /* 0x0004e20000000a00 */
[----:B0-----:R2:W-:Y:S01]  /*27b0*/  STL.64 [R1], R8 ;  /* 0x0000000801007387 */ /* 0x0015e20000100a00 */
[----:B-1----:R-:W-:Y:S01]  /*27c0*/  IMAD.U32 R4, RZ, RZ, UR4 ;  /* 0x00000004ff047e24 */ /* 0x002fe2000f8e00ff */
[----:B------:R-:W-:-:S07]  /*27d0*/  MOV R5, UR5 ;  /* 0x0000000500057c02 */ /* 0x000fce0008000f00 */
[----:B------:R-:W-:-:S07]  /*27e0*/  LEPC R20, `(.L_x_58) ;  /* 0x000000001014794e */ /* 0x000fce0000000000 */
[----:B--23--:R-:W-:Y:S05]  /*27f0*/  CALL.ABS.NOINC R10 ;  /* 0x000000000a007343 */ /* 0x00cfea0003c00000 */
.L_x_58:
[----:B------:R-:W-:-:S07]  /*2800*/  FADD R24, R24, R17 ;  /* 0x0000001118187221 */ /* 0x000fce0000000000 */
.L_x_35:
[----:B------:R-:W1:Y:S02]  /*2810*/  F2F.F64.F32 R24, R24 ;  /* 0x0000001800187310 */ /* 0x000e640000201800 */
.L_x_0:
[----:B------:R-:W2:Y:S01]  /*2820*/  S2R R0, SR_TID.X ;  /* 0x0000000000007919 */ /* 0x000ea20000002100 */
[----:B------:R-:W3:Y:S01]  /*2830*/  S2UR UR4, SR_CTAID.X ;  /* 0x00000000000479c3 */ /* 0x000ee20000002500 */
[----:B------:R-:W3:Y:S02]  /*2840*/  LDCU UR5, c[0x0][0x360] ;  /* 0x00006c00ff0577ac */ /* 0x000ee40008000800 */
[----:B---3--:R-:W-:Y:S01]  /*2850*/  UIMAD UR4, UR4, UR5, URZ ;  /* 0x00000005040472a4 */ /* 0x008fe2000f8e02ff */
[----:B--2---:R-:W-:-:S05]  /*2860*/  IADD3 R0, PT, PT, -R0, RZ, RZ ;  /* 0x000000ff00007210 */ /* 0x004fca0007ffe1ff */
[----:B------:R-:W-:-:S13]  /*2870*/  ISETP.NE.AND P0, PT, R0, UR4, PT ;  /* 0x0000000400007c0c */ /* 0x000fda000bf05270 */
[----:B0-----:R-:W-:Y:S05]  /*2880*/  @P0 EXIT ;  /* 0x000000000000094d */ /* 0x001fea0003800000 */
[----:B------:R-:W-:Y:S01]  /*2890*/  MOV R0, 0x0 ;  /* 0x0000000000007802 */ /* 0x000fe20000000f00 */
[----:B-1----:R0:W-:Y:S01]  /*28a0*/  STL.64 [R1], R24 ;  /* 0x0000001801007387 */ /* 0x0021e20000100a00 */
[----:B------:R-:W1:Y:S01]  /*28b0*/  LDCU.64 UR4, c[0x4][0x18] ;  /* 0x01000300ff0477ac */ /* 0x000e620008000a00 */
[----:B------:R-:W-:Y:S01]  /*28c0*/  MOV R6, R22 ;  /* 0x0000001600067202 */ /* 0x000fe20000000f00 */
[----:B------:R0:W2:Y:S01]  /*28d0*/  LDC.64 R8, c[0x4][R0] ;  /* 0x0100000000087b82 */ /* 0x0000a20000000a00 */
[----:B------:R-:W-:Y:S02]  /*28e0*/  MOV R7, R2 ;  /* 0x0000000200077202 */ /* 0x000fe40000000f00 */
[----:B-1----:R-:W-:Y:S01]  /*28f0*/  MOV R4, UR4 ;  /* 0x0000000400047c02 */ /* 0x002fe20008000f00 */
[----:B0-----:R-:W-:-:S07]  /*2900*/  IMAD.U32 R5, RZ, RZ, UR5 ;  /* 0x00000005ff057e24 */ /* 0x001fce000f8e00ff */
[----:B------:R-:W-:-:S07]  /*2910*/  LEPC R20, `(.L_x_59) ;  /* 0x000000001014794e */ /* 0x000fce0000000000 */
[----:B--2---:R-:W-:Y:S05]  /*2920*/  CALL.ABS.NOINC R8 ;  /* 0x0000000008007343 */ /* 0x004fea0003c00000 */
.L_x_59:
[----:B------:R-:W-:Y:S05]  /*2930*/  EXIT ;  /* 0x000000000000794d */ /* 0x000fea0003800000 */
        .weak           $__internal_0_$__cuda_sm3x_div_rn_noftz_f32_slowpath
        .type           $__internal_0_$__cuda_sm3x_div_rn_noftz_f32_slowpath,@function
        .size           $__internal_0_$__cuda_sm3x_div_rn_noftz_f32_slowpath,(.L_x_72 - $__internal_0_$__cuda_sm3x_div_rn_noftz_f32_slowpath)
$__internal_0_$__cuda_sm3x_div_rn_noftz_f32_slowpath:
[----:B------:R-:W-:Y:S01]  /*2940*/  SHF.R.U32.HI R3, RZ, 0x17, R6 ;  /* 0x00000017ff037819 */ /* 0x000fe20000011606 */
[----:B------:R-:W-:Y:S01]  /*2950*/  BSSY.RECONVERGENT B1, `(.L_x_60) ;  /* 0x0000061000017945 */ /* 0x000fe20003800200 */
[----:B------:R-:W-:Y:S02]  /*2960*/  MOV R7, R6 ;  /* 0x0000000600077202 */ /* 0x000fe40000000f00 */
[----:B------:R-:W-:-:S04]  /*2970*/  LOP3.LUT R3, R3, 0xff, RZ, 0xc0, !PT ;  /* 0x000000ff03037812 */ /* 0x000fc800078ec0ff */
[C---:B------:R-:W-:Y:S01]  /*2980*/  IADD3 R5, PT, PT, R3.reuse, -0x1, RZ ;  /* 0xffffffff03057810 */ /* 0x040fe20007ffe0ff */
[----:B------:R-:W-:-:S05]  /*2990*/  VIADD R0, R3, 0xffffffff ;  /* 0xffffffff03007836 */ /* 0x000fca0000000000 */
[----:B------:R-:W-:-:S04]  /*29a0*/  ISETP.GT.U32.AND P0, PT, R0, 0xfd, PT ;  /* 0x000000fd0000780c */ /* 0x000fc80003f04070 */
[----:B------:R-:W-:-:S13]  /*29b0*/  ISETP.GT.U32.OR P0, PT, R5, 0xfd, P0 ;  /* 0x000000fd0500780c */ /* 0x000fda0000704470 */
[----:B------:R-:W-:Y:S01]  /*29c0*/  @!P0 IMAD.MOV.U32 R9, RZ, RZ, RZ ;  /* 0x000000ffff098224 */ /* 0x000fe200078e00ff */
[----:B------:R-:W-:Y:S06]  /*29d0*/  @!P0 BRA `(.L_x_61) ;  /* 0x00000000005c8947 */ /* 0x000fec0003800000 */
[C---:B------:R-:W-:Y:S02]  /*29e0*/  FSETP.GTU.FTZ.AND P0, PT, |R6|.reuse, +INF , PT ;  /* 0x7f8000000600780b */ /* 0x040fe40003f1c200 */
[----:B------:R-:W-:-:S04]  /*29f0*/  FSETP.GTU.FTZ.AND P1, PT, |R6|, +INF , PT ;  /* 0x7f8000000600780b */ /* 0x000fc80003f3c200 */
[----:B------:R-:W-:-:S13]  /*2a00*/  PLOP3.LUT P0, PT, P0, P1, PT, 0xf8, 0x8f ;  /* 0x00000000008f781c */ /* 0x000fda0000703f70 */
[----:B------:R-:W-:Y:S05]  /*2a10*/  @P0 BRA `(.L_x_62) ;  /* 0x00000004004c0947 */ /* 0x000fea0003800000 */
[----:B------:R-:W-:-:S13]  /*2a20*/  LOP3.LUT P0, RZ, R6, 0x7fffffff, R7, 0xc8, !PT ;  /* 0x7fffffff06ff7812 */ /* 0x000fda000780c807 */
[----:B------:R-:W-:Y:S05]  /*2a30*/  @!P0 BRA `(.L_x_63) ;  /* 0x00000004003c8947 */ /* 0x000fea0003800000 */
[C---:B------:R-:W-:Y:S02]  /*2a40*/  FSETP.NEU.FTZ.AND P2, PT, |R6|.reuse, +INF , PT ;  /* 0x7f8000000600780b */ /* 0x040fe40003f5d200 */
[C---:B------:R-:W-:Y:S02]  /*2a50*/  FSETP.NEU.FTZ.AND P1, PT, |R6|.reuse, +INF , PT ;  /* 0x7f8000000600780b */ /* 0x040fe40003f3d200 */
[----:B------:R-:W-:-:S11]  /*2a60*/  FSETP.NEU.FTZ.AND P0, PT, |R6|, +INF , PT ;  /* 0x7f8000000600780b */ /* 0x000fd60003f1d200 */
[----:B------:R-:W-:Y:S05]  /*2a70*/  @!P1 BRA !P2, `(.L_x_63) ;  /* 0x00000004002c9947 */ /* 0x000fea0005000000 */
[----:B------:R-:W-:-:S04]  /*2a80*/  LOP3.LUT P2, RZ, R7, 0x7fffffff, RZ, 0xc0, !PT ;  /* 0x7fffffff07ff7812 */ /* 0x000fc8000784c0ff */
[----:B------:R-:W-:-:S13]  /*2a90*/  PLOP3.LUT P1, PT, P1, P2, PT, 0x2f, 0xf2 ;  /* 0x0000000000f2781c */ /* 0x000fda0000f24577 */
[----:B------:R-:W-:Y:S05]  /*2aa0*/  @P1 BRA `(.L_x_64) ;  /* 0x0000000400181947 */ /* 0x000fea0003800000 */
[----:B------:R-:W-:-:S04]  /*2ab0*/  LOP3.LUT P1, RZ, R6, 0x7fffffff, RZ, 0xc0, !PT ;  /* 0x7fffffff06ff7812 */ /* 0x000fc8000782c0ff */
[----:B------:R-:W-:-:S13]  /*2ac0*/  PLOP3.LUT P0, PT, P0, P1, PT, 0x2f, 0xf2 ;  /* 0x0000000000f2781c */ /* 0x000fda0000702577 */
[----:B------:R-:W-:Y:S05]  /*2ad0*/  @P0 BRA `(.L_x_65) ;  /* 0x0000000400000947 */ /* 0x000fea0003800000 */
[----:B------:R-:W-:Y:S02]  /*2ae0*/  ISETP.GE.AND P0, PT, R5, RZ, PT ;  /* 0x000000ff0500720c */ /* 0x000fe40003f06270 */
[----:B------:R-:W-:-:S11]  /*2af0*/  ISETP.GE.AND P1, PT, R0, RZ, PT ;  /* 0x000000ff0000720c */ /* 0x000fd60003f26270 */
[----:B------:R-:W-:Y:S01]  /*2b00*/  @P0 MOV R9, RZ ;  /* 0x000000ff00090202 */ /* 0x000fe20000000f00 */
[C---:B------:R-:W-:Y:S01]  /*2b10*/  @!P0 FFMA R7, R6.reuse, 1.84467440737095516160e+19, RZ ;  /* 0x5f80000006078823 */ /* 0x040fe200000000ff */
[----:B------:R-:W-:Y:S01]  /*2b20*/  @!P0 MOV R9, 0xffffffc0 ;  /* 0xffffffc000098802 */ /* 0x000fe20000000f00 */
[----:B------:R-:W-:-:S04]  /*2b30*/  @!P1 FFMA R6, R6, 1.84467440737095516160e+19, RZ ;  /* 0x5f80000006069823 */ /* 0x000fc800000000ff */
[----:B------:R-:W-:-:S07]  /*2b40*/  @!P1 VIADD R9, R9, 0x40 ;  /* 0x0000004009099836 */ /* 0x000fce0000000000 */
.L_x_61:
[C---:B------:R-:W-:Y:S01]  /*2b50*/  LEA R11, R3.reuse, 0xc0800000, 0x17 ;  /* 0xc0800000030b7811 */ /* 0x040fe200078eb8ff */
[----:B------:R-:W-:Y:S01]  /*2b60*/  BSSY.RECONVERGENT B2, `(.L_x_66) ;  /* 0x0000036000027945 */ /* 0x000fe20003800200 */
[----:B------:R-:W-:Y:S02]  /*2b70*/  IADD3 R10, PT, PT, R3, -0x7f, RZ ;  /* 0xffffff81030a7810 */ /* 0x000fe40007ffe0ff */
[----:B------:R-:W-:-:S03]  /*2b80*/  IADD3 R11, PT, PT, -R11, R6, RZ ;  /* 0x000000060b0b7210 */ /* 0x000fc60007ffe1ff */
[C---:B------:R-:W-:Y:S01]  /*2b90*/  IMAD R7, R10.reuse, -0x800000, R7 ;  /* 0xff8000000a077824 */ /* 0x040fe200078e0207 */
[----:B------:R-:W0:Y:S01]  /*2ba0*/  MUFU.RCP R5, R11 ;  /* 0x0000000b00057308 */ /* 0x000e220000001000 */
[----:B------:R-:W-:Y:S01]  /*2bb0*/  FADD.FTZ R8, -R11, -RZ ;  /* 0x800000ff0b087221 */ /* 0x000fe20000010100 */
[----:B------:R-:W-:-:S05]  /*2bc0*/  IADD3 R10, PT, PT, R10, 0x7f, -R3 ;  /* 0x0000007f0a0a7810 */ /* 0x000fca0007ffe803 */
[----:B------:R-:W-:Y:S02]  /*2bd0*/  IMAD.IADD R9, R10, 0x1, R9 ;  /* 0x000000010a097824 */ /* 0x000fe400078e0209 */
[----:B0-----:R-:W-:-:S04]  /*2be0*/  FFMA R0, R5, R8, 1 ;  /* 0x3f80000005007423 */ /* 0x001fc80000000008 */
[----:B------:R-:W-:-:S04]  /*2bf0*/  FFMA R0, R5, R0, R5 ;  /* 0x0000000005007223 */ /* 0x000fc80000000005 */
[----:B------:R-:W-:-:S04]  /*2c00*/  FFMA R5, R7, R0, RZ ;  /* 0x0000000007057223 */ /* 0x000fc800000000ff */
[----:B------:R-:W-:-:S04]  /*2c10*/  FFMA R6, R8, R5, R7 ;  /* 0x0000000508067223 */ /* 0x000fc80000000007 */
[----:B------:R-:W-:-:S04]  /*2c20*/  FFMA R5, R0, R6, R5 ;  /* 0x0000000600057223 */ /* 0x000fc80000000005 */
[----:B------:R-:W-:-:S04]  /*2c30*/  FFMA R8, R8, R5, R7 ;  /* 0x0000000508087223 */ /* 0x000fc80000000007 */
[----:B------:R-:W-:-:S05]  /*2c40*/  FFMA R6, R0, R8, R5 ;  /* 0x0000000800067223 */ /* 0x000fca0000000005 */
[----:B------:R-:W-:-:S04]  /*2c50*/  SHF.R.U32.HI R3, RZ, 0x17, R6 ;  /* 0x00000017ff037819 */ /* 0x000fc80000011606 */
[----:B------:R-:W-:-:S04]  /*2c60*/  LOP3.LUT R10, R3, 0xff, RZ, 0xc0, !PT ;  /* 0x000000ff030a7812 */ /* 0x000fc800078ec0ff */
[----:B------:R-:W-:-:S04]  /*2c70*/  IADD3 R3, PT, PT, R10, R9, RZ ;  /* 0x000000090a037210 */ /* 0x000fc80007ffe0ff */
[----:B------:R-:W-:-:S04]  /*2c80*/  IADD3 R7, PT, PT, R3, -0x1, RZ ;  /* 0xffffffff03077810 */ /* 0x000fc80007ffe0ff */
[----:B------:R-:W-:-:S13]  /*2c90*/  ISETP.GE.U32.AND P0, PT, R7, 0xfe, PT ;  /* 0x000000fe0700780c */ /* 0x000fda0003f06070 */
[----:B------:R-:W-:Y:S05]  /*2ca0*/  @!P0 BRA `(.L_x_67) ;  /* 0x0000000000808947 */ /* 0x000fea0003800000 */
[----:B------:R-:W-:-:S13]  /*2cb0*/  ISETP.GT.AND P0, PT, R3, 0xfe, PT ;  /* 0x000000fe0300780c */ /* 0x000fda0003f04270 */
[----:B------:R-:W-:Y:S05]  /*2cc0*/  @P0 BRA `(.L_x_68) ;  /* 0x00000000006c0947 */ /* 0x000fea0003800000 */
[----:B------:R-:W-:-:S13]  /*2cd0*/  ISETP.GE.AND P0, PT, R3, 0x1, PT ;  /* 0x000000010300780c */ /* 0x000fda0003f06270 */
[----:B------:R-:W-:Y:S05]  /*2ce0*/  @P0 BRA `(.L_x_69) ;  /* 0x0000000000740947 */ /* 0x000fea0003800000 */
[----:B------:R-:W-:Y:S02]  /*2cf0*/  ISETP.GE.AND P0, PT, R3, -0x18, PT ;  /* 0xffffffe80300780c */ /* 0x000fe40003f06270 */
[----:B------:R-:W-:-:S11]  /*2d00*/  LOP3.LUT R6, R6, 0x80000000, RZ, 0xc0, !PT ;  /* 0x8000000006067812 */ /* 0x000fd600078ec0ff */
[----:B------:R-:W-:Y:S05]  /*2d10*/  @!P0 BRA `(.L_x_69) ;  /* 0x0000000000688947 */ /* 0x000fea0003800000 */
[CCC-:B------:R-:W-:Y:S01]  /*2d20*/  FFMA.RZ R7, R0.reuse, R8.reuse, R5.reuse ;  /* 0x0000000800077223 */ /* 0x1c0fe2000000c005 */
[CCC-:B------:R-:W-:Y:S01]  /*2d30*/  FFMA.RP R9, R0.reuse, R8.reuse, R5.reuse ;  /* 0x0000000800097223 */ /* 0x1c0fe20000008005 */
[----:B------:R-:W-:Y:S01]  /*2d40*/  FFMA.RM R8, R0, R8, R5 ;  /* 0x0000000800087223 */ /* 0x000fe20000004005 */
[C---:B------:R-:W-:Y:S01]  /*2d50*/  VIADD R0, R3.reuse, 0x20 ;  /* 0x0000002003007836 */ /* 0x040fe20000000000 */
[----:B------:R-:W-:Y:S02]  /*2d60*/  ISETP.NE.AND P2, PT, R3, RZ, PT ;  /* 0x000000ff0300720c */ /* 0x000fe40003f45270 */
[----:B------:R-:W-:Y:S02]  /*2d70*/  LOP3.LUT R7, R7, 0x7fffff, RZ, 0xc0, !PT ;  /* 0x007fffff07077812 */ /* 0x000fe400078ec0ff */
[----:B------:R-:W-:Y:S02]  /*2d80*/  ISETP.NE.AND P1, PT, R3, RZ, PT ;  /* 0x000000ff0300720c */ /* 0x000fe40003f25270 */
[----:B------:R-:W-:-:S02]  /*2d90*/  LOP3.LUT R7, R7, 0x800000, RZ, 0xfc, !PT ;  /* 0x0080000007077812 */ /* 0x000fc400078efcff */
[----:B------:R-:W-:Y:S02]  /*2da0*/  IADD3 R3, PT, PT, -R3, RZ, RZ ;  /* 0x000000ff03037210 */ /* 0x000fe40007ffe1ff */
[----:B------:R-:W-:Y:S02]  /*2db0*/  SHF.L.U32 R0, R7, R0, RZ ;  /* 0x0000000007007219 */ /* 0x000fe400000006ff */
[----:B------:R-:W-:Y:S02]  /*2dc0*/  FSETP.NEU.FTZ.AND P0, PT, R9, R8, PT ;  /* 0x000000080900720b */ /* 0x000fe40003f1d000 */
[----:B------:R-:W-:Y:S02]  /*2dd0*/  SEL R8, R3, RZ, P2 ;  /* 0x000000ff03087207 */ /* 0x000fe40001000000 */
[----:B------:R-:W-:Y:S02]  /*2de0*/  ISETP.NE.AND P1, PT, R0, RZ, P1 ;  /* 0x000000ff0000720c */ /* 0x000fe40000f25270 */
[----:B------:R-:W-:-:S02]  /*2df0*/  SHF.R.U32.HI R7, RZ, R8, R7 ;  /* 0x00000008ff077219 */ /* 0x000fc40000011607 */
[----:B------:R-:W-:Y:S02]  /*2e00*/  PLOP3.LUT P0, PT, P0, P1, PT, 0xf8, 0x8f ;  /* 0x00000000008f781c */ /* 0x000fe40000703f70 */
[----:B------:R-:W-:Y:S02]  /*2e10*/  SHF.R.U32.HI R3, RZ, 0x1, R7 ;  /* 0x00000001ff037819 */ /* 0x000fe40000011607 */
[----:B------:R-:W-:-:S04]  /*2e20*/  SEL R0, RZ, 0x1, !P0 ;  /* 0x00000001ff007807 */ /* 0x000fc80004000000 */
[----:B------:R-:W-:-:S04]  /*2e30*/  LOP3.LUT R0, R0, 0x1, R3, 0xf8, !PT ;  /* 0x0000000100007812 */ /* 0x000fc800078ef803 */
[----:B------:R-:W-:-:S04]  /*2e40*/  LOP3.LUT R0, R0, R7, RZ, 0xc0, !PT ;  /* 0x0000000700007212 */ /* 0x000fc800078ec0ff */
[----:B------:R-:W-:-:S04]  /*2e50*/  IADD3 R3, PT, PT, R3, R0, RZ ;  /* 0x0000000003037210 */ /* 0x000fc80007ffe0ff */
[----:B------:R-:W-:Y:S01]  /*2e60*/  LOP3.LUT R6, R3, R6, RZ, 0xfc, !PT ;  /* 0x0000000603067212 */ /* 0x000fe200078efcff */
[----:B------:R-:W-:Y:S06]  /*2e70*/  BRA `(.L_x_69) ;  /* 0x0000000000107947 */ /* 0x000fec0003800000 */
.L_x_68:
[----:B------:R-:W-:-:S04]  /*2e80*/  LOP3.LUT R6, R6, 0x80000000, RZ, 0xc0, !PT ;  /* 0x8000000006067812 */ /* 0x000fc800078ec0ff */
[----:B------:R-:W-:Y:S01]  /*2e90*/  LOP3.LUT R6, R6, 0x7f800000, RZ, 0xfc, !PT ;  /* 0x7f80000006067812 */ /* 0x000fe200078efcff */
[----:B------:R-:W-:Y:S06]  /*2ea0*/  BRA `(.L_x_69) ;  /* 0x0000000000047947 */ /* 0x000fec0003800000 */
.L_x_67:
[----:B------:R-:W-:-:S07]  /*2eb0*/  IMAD R6, R9, 0x800000, R6 ;  /* 0x0080000009067824 */ /* 0x000fce00078e0206 */
.L_x_69:
[----:B------:R-:W-:Y:S05]  /*2ec0*/  BSYNC.RECONVERGENT B2 ;  /* 0x0000000000027941 */ /* 0x000fea0003800200 */
.L_x_66:
[----:B------:R-:W-:Y:S05]  /*2ed0*/  BRA `(.L_x_70) ;  /* 0x0000000000207947 */ /* 0x000fea0003800000 */
.L_x_65:
[----:B------:R-:W-:-:S04]  /*2ee0*/  LOP3.LUT R6, R6, 0x80000000, R7, 0x48, !PT ;  /* 0x8000000006067812 */ /* 0x000fc800078e4807 */
[----:B------:R-:W-:Y:S01]  /*2ef0*/  LOP3.LUT R6, R6, 0x7f800000, RZ, 0xfc, !PT ;  /* 0x7f80000006067812 */ /* 0x000fe200078efcff */
[----:B------:R-:W-:Y:S06]  /*2f00*/  BRA `(.L_x_70) ;  /* 0x0000000000147947 */ /* 0x000fec0003800000 */
.L_x_64:
[----:B------:R-:W-:Y:S01]  /*2f10*/  LOP3.LUT R6, R6, 0x80000000, R7, 0x48, !PT ;  /* 0x8000000006067812 */ /* 0x000fe200078e4807 */
[----:B------:R-:W-:Y:S06]  /*2f20*/  BRA `(.L_x_70) ;  /* 0x00000000000c7947 */ /* 0x000fec0003800000 */
.L_x_63:
[----:B------:R-:W0:Y:S01]  /*2f30*/  MUFU.RSQ R6, -QNAN ;  /* 0xffc0000000067908 */ /* 0x000e220000001400 */
[----:B------:R-:W-:Y:S05]  /*2f40*/  BRA `(.L_x_70) ;  /* 0x0000000000047947 */ /* 0x000fea0003800000 */
.L_x_62:
[----:B------:R-:W-:-:S07]  /*2f50*/  FADD.FTZ R6, R6, R6 ;  /* 0x0000000606067221 */ /* 0x000fce0000010000 */
.L_x_70:
[----:B------:R-:W-:Y:S05]  /*2f60*/  BSYNC.RECONVERGENT B1 ;  /* 0x0000000000017941 */ /* 0x000fea0003800200 */
.L_x_60:
[----:B------:R-:W-:Y:S01]  /*2f70*/  HFMA2 R5, -RZ, RZ, 0, 0 ;  /* 0x00000000ff057431 */ /* 0x000fe200000001ff */
[----:B0-----:R-:W-:-:S03]  /*2f80*/  MOV R0, R6 ;  /* 0x0000000600007202 */ /* 0x001fc60000000f00 */
[----:B------:R-:W-:Y:S05]  /*2f90*/  RET.REL.NODEC R4 `(_Z8dot_prodPfS_i) ;  /* 0xffffffd004187950 */ /* 0x000fea0003c3ffff */
.L_x_71:
[----:B------:R-:W-:-:S00]  /*2fa0*/  BRA `(.L_x_71) ;  /* 0xfffffffc00fc7947 */ /* 0x000fc0000383ffff */
[----:B------:R-:W-:-:S00]  /*2fb0*/  NOP ;  /* 0x0000000000007918 */ /* 0x000fc00000000000 */
        /* <DEDUP_REMOVED lines=12> */
.L_x_72:


//--------------------- .nv.global.init           --------------------------
	.section	.nv.global.init,"aw",@progbits
.nv.global.init:
	.type		$str$2,@object
	.size		$str$2,($str - $str$2)
$str$2:
        /*0000*/ 	.byte	0x64, 0x6f, 0x74, 0x3a, 0x20, 0x25, 0x66, 0x0a, 0x00
	.type		$str,@object
	.size		$str,($str$1 - $str)
$str:
        /*0009*/ 	.byte	0x66, 0x69, 0x72, 0x73, 0x74, 0x20, 0x74, 0x6d, 0x70, 0x20, 0x69, 0x73, 0x20, 0x25, 0x66, 0x0a
        /*0019*/ 	.byte	0x00
	.type		$str$1,@object
	.size		$str$1,(.L_1 - $str$1)
$str$1:
        /*001a*/ 	.byte	0x73, 0x65, 0x63, 0x6f, 0x6e, 0x64, 0x20, 0x74, 0x6d, 0x70, 0x20, 0x69, 0x73, 0x20, 0x25, 0x66
        /*002a*/ 	.byte	0x0a, 0x00
.L_1:


//--------------------- .nv.shared.reserved.0     --------------------------
	.section	.nv.shared.reserved.0,"aw",@nobits
	.weak		__nv_reservedSMEM_offset_0_alias
	.size		__nv_reservedSMEM_offset_0_alias, 0, 64
	.other		__nv_reservedSMEM_offset_0_alias,@"STO_CUDA_RESERVED_SHARED STV_DEFAULT"
__nv_reservedSMEM_offset_0_alias:
	.zero		0
	.zero		64


//--------------------- .nv.constant0._Z8dot_prodPfS_i --------------------------
	.section	.nv.constant0._Z8dot_prodPfS_i,"a",@progbits
	.sectionflags	@""
	.align	4
.nv.constant0._Z8dot_prodPfS_i:
	.zero		916


//--------------------- SYMBOLS --------------------------

	.type		.nv.reservedSmem.offset0,@object
	.size		.nv.reservedSmem.offset0,0x4
	.type		vprintf,@function
